//
// Generated by NVIDIA NVVM Compiler
//
// Compiler Build ID: CL-36424714
// Cuda compilation tools, release 13.0, V13.0.88
// Based on NVVM 20.0.0
//

.version 9.0
.target sm_100
.address_size 64

	// .globl	_Z7RoutinePdS_
.extern .func  (.param .b32 func_retval0) vprintf
(
	.param .b64 vprintf_param_0,
	.param .b64 vprintf_param_1
)
;
.func  (.param .align 16 .b8 func_retval0[16]) __internal_trig_reduction_slowpathd
(
	.param .b64 __internal_trig_reduction_slowpathd_param_0
)
;
.global .align 4 .u32 counter;
.global .align 8 .f64 e = 0d3EB0C6F7A0B5ED8D;
.global .align 8 .f64 delta_tau = 0d3F747AE147AE147B;
.global .align 8 .f64 delta_t = 0d3F847AE147AE147B;
.global .align 8 .f64 p = 0d409F400000000000;
.global .align 8 .f64 m = 0d4059000000000000;
.global .align 8 .f64 g = 0d40238F5C28F5C28F;
.global .align 8 .f64 t_max = 0d4004000000000000;
.global .align 8 .f64 n;
.global .align 8 .f64 l;
.global .align 8 .f64 A_y = 0d3FD3333333333333;
.global .align 8 .f64 v;
.global .align 8 .f64 v_next;
.global .align 8 .f64 A_x = 0dBFD6978D4FDF3B64;
.global .align 8 .f64 B_x = 0d3FD6978D4FDF3B64;
.global .align 8 .f64 B_y = 0d3FD3333333333333;
.global .align 8 .f64 C = 0d3FF2D916872B020C;
.global .align 1 .b8 $str[19] = {37, 102, 32, 37, 102, 32, 37, 102, 32, 37, 102, 32, 37, 102, 32, 37, 102, 10};
.global .align 8 .b8 __cudart_i2opi_d[144] = {8, 93, 141, 31, 177, 95, 251, 107, 234, 146, 82, 138, 247, 57, 7, 61, 123, 241, 229, 235, 199, 186, 39, 117, 45, 234, 95, 158, 102, 63, 70, 79, 183, 9, 203, 39, 207, 126, 54, 109, 31, 109, 10, 90, 139, 17, 47, 239, 15, 152, 5, 222, 255, 151, 248, 31, 59, 40, 249, 189, 139, 95, 132, 156, 244, 57, 83, 131, 57, 214, 145, 57, 65, 126, 95, 180, 38, 112, 156, 233, 132, 68, 187, 46, 245, 53, 130, 232, 62, 167, 41, 177, 28, 235, 29, 254, 28, 146, 209, 9, 234, 46, 73, 6, 224, 210, 77, 66, 58, 110, 36, 183, 97, 197, 187, 222, 171, 99, 81, 254, 65, 144, 67, 60, 153, 149, 98, 219, 192, 221, 52, 245, 209, 87, 39, 252, 41, 21, 68, 78, 110, 131, 249, 162};
.global .align 16 .b8 __cudart_sin_cos_coeffs[128] = {70, 210, 176, 44, 241, 229, 90, 190, 146, 227, 172, 105, 227, 29, 199, 62, 161, 98, 219, 25, 160, 1, 42, 191, 24, 8, 17, 17, 17, 17, 129, 63, 84, 85, 85, 85, 85, 85, 197, 191, 0, 0, 0, 0, 0, 0, 0, 0, 0, 0, 0, 0, 0, 0, 0, 0, 100, 129, 253, 32, 131, 255, 168, 189, 40, 133, 239, 193, 167, 238, 33, 62, 217, 230, 6, 142, 79, 126, 146, 190, 233, 188, 221, 25, 160, 1, 250, 62, 71, 93, 193, 22, 108, 193, 86, 191, 81, 85, 85, 85, 85, 85, 165, 63, 0, 0, 0, 0, 0, 0, 224, 191, 0, 0, 0, 0, 0, 0, 240, 63};

.visible .entry _Z7RoutinePdS_(
	.param .u64 .ptr .align 1 _Z7RoutinePdS__param_0,
	.param .u64 .ptr .align 1 _Z7RoutinePdS__param_1
)
{
	.local .align 16 .b8 	__local_depot0[48];
	.reg .b64 	%SP;
	.reg .b64 	%SPL;
	.reg .pred 	%p<32>;
	.reg .b32 	%r<51>;
	.reg .b64 	%rd<29>;
	.reg .b64 	%fd<200>;

	mov.u64 	%SPL, __local_depot0;
	cvta.local.u64 	%SP, %SPL;
	ld.param.u64 	%rd6, [_Z7RoutinePdS__param_0];
	ld.param.u64 	%rd5, [_Z7RoutinePdS__param_1];
	cvta.to.global.u64 	%rd1, %rd6;
	ld.global.f64 	%fd40, [n];
	setp.geu.f64 	%p1, %fd40, 0d4004000000000000;
	@%p1 bra 	$L__BB0_44;
	add.u64 	%rd2, %SPL, 0;
	cvta.to.global.u64 	%rd8, %rd5;
	mov.u32 	%r1, %tid.x;
	mul.wide.u32 	%rd9, %r1, 8;
	add.s64 	%rd3, %rd1, %rd9;
	add.s64 	%rd4, %rd8, %rd9;
	mov.u64 	%rd24, __cudart_sin_cos_coeffs;
$L__BB0_2:
	ld.global.u32 	%r18, [counter];
	setp.gt.s32 	%p2, %r18, 4;
	@%p2 bra 	$L__BB0_35;
$L__BB0_3:
	mov.b32 	%r19, 0;
	st.global.u32 	[counter], %r19;
	bar.sync 	0;
	ld.global.f64 	%fd1, [%rd3];
	mov.f64 	%fd199, 0d0000000000000000;
	setp.gt.s32 	%p3, %r1, 1;
	@%p3 bra 	$L__BB0_8;
	setp.eq.s32 	%p7, %r1, 0;
	@%p7 bra 	$L__BB0_13;
	setp.eq.s32 	%p8, %r1, 1;
	@%p8 bra 	$L__BB0_6;
	bra.uni 	$L__BB0_32;
$L__BB0_6:
	ld.global.f64 	%fd12, [%rd1+8];
	ld.global.f64 	%fd13, [%rd1+16];
	ld.global.f64 	%fd110, [%rd1+32];
	add.f64 	%fd14, %fd110, 0d4012D97C3D68405C;
	abs.f64 	%fd15, %fd14;
	setp.neu.f64 	%p17, %fd15, 0d7FF0000000000000;
	@%p17 bra 	$L__BB0_19;
	mov.f64 	%fd116, 0d0000000000000000;
	mul.rn.f64 	%fd196, %fd14, %fd116;
	mov.b32 	%r48, 1;
	bra.uni 	$L__BB0_22;
$L__BB0_8:
	setp.eq.s32 	%p4, %r1, 2;
	@%p4 bra 	$L__BB0_23;
	setp.eq.s32 	%p5, %r1, 3;
	@%p5 bra 	$L__BB0_28;
	setp.eq.s32 	%p6, %r1, 4;
	@%p6 bra 	$L__BB0_11;
	bra.uni 	$L__BB0_32;
$L__BB0_11:
	ld.global.f64 	%fd31, [%rd1+16];
	ld.global.f64 	%fd42, [%rd1+32];
	add.f64 	%fd32, %fd42, 0d4012D97C7ED69FB5;
	abs.f64 	%fd33, %fd32;
	setp.neu.f64 	%p9, %fd33, 0d7FF0000000000000;
	@%p9 bra 	$L__BB0_29;
	mov.f64 	%fd48, 0d0000000000000000;
	mul.rn.f64 	%fd198, %fd32, %fd48;
	mov.b32 	%r50, 0;
	bra.uni 	$L__BB0_31;
$L__BB0_13:
	ld.global.f64 	%fd2, [%rd1];
	ld.global.f64 	%fd3, [%rd1+16];
	ld.global.f64 	%fd139, [%rd1+24];
	mov.f64 	%fd140, 0d4012D97C3D68405C;
	sub.f64 	%fd4, %fd140, %fd139;
	abs.f64 	%fd5, %fd4;
	setp.neu.f64 	%p21, %fd5, 0d7FF0000000000000;
	@%p21 bra 	$L__BB0_15;
	mov.f64 	%fd146, 0d0000000000000000;
	mul.rn.f64 	%fd194, %fd4, %fd146;
	mov.b32 	%r46, 1;
	bra.uni 	$L__BB0_18;
$L__BB0_15:
	mul.f64 	%fd141, %fd4, 0d3FE45F306DC9C883;
	cvt.rni.s32.f64 	%r45, %fd141;
	cvt.rn.f64.s32 	%fd142, %r45;
	fma.rn.f64 	%fd143, %fd142, 0dBFF921FB54442D18, %fd4;
	fma.rn.f64 	%fd144, %fd142, 0dBC91A62633145C00, %fd143;
	fma.rn.f64 	%fd194, %fd142, 0dB97B839A252049C0, %fd144;
	setp.ltu.f64 	%p22, %fd5, 0d41E0000000000000;
	@%p22 bra 	$L__BB0_17;
	{ // callseq 3, 0
	.param .b64 param0;
	st.param.f64 	[param0], %fd4;
	.param .align 16 .b8 retval0[16];
	call.uni (retval0), 
	__internal_trig_reduction_slowpathd, 
	(
	param0
	);
	ld.param.f64 	%fd194, [retval0];
	ld.param.b32 	%r45, [retval0+8];
	} // callseq 3
$L__BB0_17:
	add.s32 	%r46, %r45, 1;
$L__BB0_18:
	shl.b32 	%r37, %r46, 6;
	cvt.u64.u32 	%rd22, %r37;
	and.b64  	%rd23, %rd22, 64;
	add.s64 	%rd25, %rd24, %rd23;
	mul.rn.f64 	%fd147, %fd194, %fd194;
	and.b32  	%r38, %r46, 1;
	setp.eq.b32 	%p23, %r38, 1;
	selp.f64 	%fd148, 0dBDA8FF8320FD8164, 0d3DE5DB65F9785EBA, %p23;
	ld.global.nc.v2.f64 	{%fd149, %fd150}, [%rd25];
	fma.rn.f64 	%fd151, %fd148, %fd147, %fd149;
	fma.rn.f64 	%fd152, %fd151, %fd147, %fd150;
	ld.global.nc.v2.f64 	{%fd153, %fd154}, [%rd25+16];
	fma.rn.f64 	%fd155, %fd152, %fd147, %fd153;
	fma.rn.f64 	%fd156, %fd155, %fd147, %fd154;
	ld.global.nc.v2.f64 	{%fd157, %fd158}, [%rd25+32];
	fma.rn.f64 	%fd159, %fd156, %fd147, %fd157;
	fma.rn.f64 	%fd160, %fd159, %fd147, %fd158;
	fma.rn.f64 	%fd161, %fd160, %fd194, %fd194;
	fma.rn.f64 	%fd162, %fd160, %fd147, 0d3FF0000000000000;
	selp.f64 	%fd163, %fd162, %fd161, %p23;
	and.b32  	%r39, %r46, 2;
	setp.eq.s32 	%p24, %r39, 0;
	mov.f64 	%fd164, 0d0000000000000000;
	sub.f64 	%fd165, %fd164, %fd163;
	selp.f64 	%fd166, %fd163, %fd165, %p24;
	fma.rn.f64 	%fd167, %fd3, %fd166, %fd2;
	ld.global.f64 	%fd168, [A_x];
	sub.f64 	%fd199, %fd167, %fd168;
	bra.uni 	$L__BB0_32;
$L__BB0_19:
	mul.f64 	%fd111, %fd14, 0d3FE45F306DC9C883;
	cvt.rni.s32.f64 	%r47, %fd111;
	cvt.rn.f64.s32 	%fd112, %r47;
	fma.rn.f64 	%fd113, %fd112, 0dBFF921FB54442D18, %fd14;
	fma.rn.f64 	%fd114, %fd112, 0dBC91A62633145C00, %fd113;
	fma.rn.f64 	%fd196, %fd112, 0dB97B839A252049C0, %fd114;
	setp.ltu.f64 	%p18, %fd15, 0d41E0000000000000;
	@%p18 bra 	$L__BB0_21;
	{ // callseq 2, 0
	.param .b64 param0;
	st.param.f64 	[param0], %fd14;
	.param .align 16 .b8 retval0[16];
	call.uni (retval0), 
	__internal_trig_reduction_slowpathd, 
	(
	param0
	);
	ld.param.f64 	%fd196, [retval0];
	ld.param.b32 	%r47, [retval0+8];
	} // callseq 2
$L__BB0_21:
	add.s32 	%r48, %r47, 1;
$L__BB0_22:
	shl.b32 	%r32, %r48, 6;
	cvt.u64.u32 	%rd18, %r32;
	and.b64  	%rd19, %rd18, 64;
	add.s64 	%rd21, %rd24, %rd19;
	mul.rn.f64 	%fd117, %fd196, %fd196;
	and.b32  	%r33, %r48, 1;
	setp.eq.b32 	%p19, %r33, 1;
	selp.f64 	%fd118, 0dBDA8FF8320FD8164, 0d3DE5DB65F9785EBA, %p19;
	ld.global.nc.v2.f64 	{%fd119, %fd120}, [%rd21];
	fma.rn.f64 	%fd121, %fd118, %fd117, %fd119;
	fma.rn.f64 	%fd122, %fd121, %fd117, %fd120;
	ld.global.nc.v2.f64 	{%fd123, %fd124}, [%rd21+16];
	fma.rn.f64 	%fd125, %fd122, %fd117, %fd123;
	fma.rn.f64 	%fd126, %fd125, %fd117, %fd124;
	ld.global.nc.v2.f64 	{%fd127, %fd128}, [%rd21+32];
	fma.rn.f64 	%fd129, %fd126, %fd117, %fd127;
	fma.rn.f64 	%fd130, %fd129, %fd117, %fd128;
	fma.rn.f64 	%fd131, %fd130, %fd196, %fd196;
	fma.rn.f64 	%fd132, %fd130, %fd117, 0d3FF0000000000000;
	selp.f64 	%fd133, %fd132, %fd131, %p19;
	and.b32  	%r34, %r48, 2;
	setp.eq.s32 	%p20, %r34, 0;
	mov.f64 	%fd134, 0d0000000000000000;
	sub.f64 	%fd135, %fd134, %fd133;
	selp.f64 	%fd136, %fd133, %fd135, %p20;
	fma.rn.f64 	%fd137, %fd13, %fd136, %fd12;
	ld.global.f64 	%fd138, [B_x];
	sub.f64 	%fd199, %fd137, %fd138;
	bra.uni 	$L__BB0_32;
$L__BB0_23:
	ld.global.f64 	%fd22, [%rd1+16];
	ld.global.f64 	%fd80, [%rd1+24];
	mov.f64 	%fd81, 0d4012D97C7ED69FB5;
	sub.f64 	%fd23, %fd81, %fd80;
	abs.f64 	%fd24, %fd23;
	setp.neu.f64 	%p13, %fd24, 0d7FF0000000000000;
	@%p13 bra 	$L__BB0_25;
	mov.f64 	%fd87, 0d0000000000000000;
	mul.rn.f64 	%fd197, %fd23, %fd87;
	mov.b32 	%r49, 0;
	bra.uni 	$L__BB0_27;
$L__BB0_25:
	mul.f64 	%fd82, %fd23, 0d3FE45F306DC9C883;
	cvt.rni.s32.f64 	%r49, %fd82;
	cvt.rn.f64.s32 	%fd83, %r49;
	fma.rn.f64 	%fd84, %fd83, 0dBFF921FB54442D18, %fd23;
	fma.rn.f64 	%fd85, %fd83, 0dBC91A62633145C00, %fd84;
	fma.rn.f64 	%fd197, %fd83, 0dB97B839A252049C0, %fd85;
	setp.ltu.f64 	%p14, %fd24, 0d41E0000000000000;
	@%p14 bra 	$L__BB0_27;
	{ // callseq 1, 0
	.param .b64 param0;
	st.param.f64 	[param0], %fd23;
	.param .align 16 .b8 retval0[16];
	call.uni (retval0), 
	__internal_trig_reduction_slowpathd, 
	(
	param0
	);
	ld.param.f64 	%fd197, [retval0];
	ld.param.b32 	%r49, [retval0+8];
	} // callseq 1
$L__BB0_27:
	shl.b32 	%r27, %r49, 6;
	cvt.u64.u32 	%rd14, %r27;
	and.b64  	%rd15, %rd14, 64;
	add.s64 	%rd17, %rd24, %rd15;
	mul.rn.f64 	%fd88, %fd197, %fd197;
	and.b32  	%r28, %r49, 1;
	setp.eq.b32 	%p15, %r28, 1;
	selp.f64 	%fd89, 0dBDA8FF8320FD8164, 0d3DE5DB65F9785EBA, %p15;
	ld.global.nc.v2.f64 	{%fd90, %fd91}, [%rd17];
	fma.rn.f64 	%fd92, %fd89, %fd88, %fd90;
	fma.rn.f64 	%fd93, %fd92, %fd88, %fd91;
	ld.global.nc.v2.f64 	{%fd94, %fd95}, [%rd17+16];
	fma.rn.f64 	%fd96, %fd93, %fd88, %fd94;
	fma.rn.f64 	%fd97, %fd96, %fd88, %fd95;
	ld.global.nc.v2.f64 	{%fd98, %fd99}, [%rd17+32];
	fma.rn.f64 	%fd100, %fd97, %fd88, %fd98;
	fma.rn.f64 	%fd101, %fd100, %fd88, %fd99;
	fma.rn.f64 	%fd102, %fd101, %fd197, %fd197;
	fma.rn.f64 	%fd103, %fd101, %fd88, 0d3FF0000000000000;
	selp.f64 	%fd104, %fd103, %fd102, %p15;
	and.b32  	%r29, %r49, 2;
	setp.eq.s32 	%p16, %r29, 0;
	mov.f64 	%fd105, 0d0000000000000000;
	sub.f64 	%fd106, %fd105, %fd104;
	selp.f64 	%fd107, %fd104, %fd106, %p16;
	fma.rn.f64 	%fd108, %fd22, %fd107, %fd22;
	ld.global.f64 	%fd109, [A_y];
	sub.f64 	%fd199, %fd108, %fd109;
	bra.uni 	$L__BB0_32;
$L__BB0_28:
	ld.global.f64 	%fd71, [%rd1+24];
	ld.global.f64 	%fd72, [%rd1+32];
	add.f64 	%fd73, %fd71, %fd72;
	ld.global.f64 	%fd74, [%rd1+16];
	ld.global.f64 	%fd75, [%rd1+8];
	ld.global.f64 	%fd76, [%rd1];
	sub.f64 	%fd77, %fd75, %fd76;
	fma.rn.f64 	%fd78, %fd73, %fd74, %fd77;
	ld.global.f64 	%fd79, [C];
	sub.f64 	%fd199, %fd78, %fd79;
	bra.uni 	$L__BB0_32;
$L__BB0_29:
	mul.f64 	%fd43, %fd32, 0d3FE45F306DC9C883;
	cvt.rni.s32.f64 	%r50, %fd43;
	cvt.rn.f64.s32 	%fd44, %r50;
	fma.rn.f64 	%fd45, %fd44, 0dBFF921FB54442D18, %fd32;
	fma.rn.f64 	%fd46, %fd44, 0dBC91A62633145C00, %fd45;
	fma.rn.f64 	%fd198, %fd44, 0dB97B839A252049C0, %fd46;
	setp.ltu.f64 	%p10, %fd33, 0d41E0000000000000;
	@%p10 bra 	$L__BB0_31;
	{ // callseq 0, 0
	.param .b64 param0;
	st.param.f64 	[param0], %fd32;
	.param .align 16 .b8 retval0[16];
	call.uni (retval0), 
	__internal_trig_reduction_slowpathd, 
	(
	param0
	);
	ld.param.f64 	%fd198, [retval0];
	ld.param.b32 	%r50, [retval0+8];
	} // callseq 0
$L__BB0_31:
	shl.b32 	%r22, %r50, 6;
	cvt.u64.u32 	%rd10, %r22;
	and.b64  	%rd11, %rd10, 64;
	add.s64 	%rd13, %rd24, %rd11;
	mul.rn.f64 	%fd49, %fd198, %fd198;
	and.b32  	%r23, %r50, 1;
	setp.eq.b32 	%p11, %r23, 1;
	selp.f64 	%fd50, 0dBDA8FF8320FD8164, 0d3DE5DB65F9785EBA, %p11;
	ld.global.nc.v2.f64 	{%fd51, %fd52}, [%rd13];
	fma.rn.f64 	%fd53, %fd50, %fd49, %fd51;
	fma.rn.f64 	%fd54, %fd53, %fd49, %fd52;
	ld.global.nc.v2.f64 	{%fd55, %fd56}, [%rd13+16];
	fma.rn.f64 	%fd57, %fd54, %fd49, %fd55;
	fma.rn.f64 	%fd58, %fd57, %fd49, %fd56;
	ld.global.nc.v2.f64 	{%fd59, %fd60}, [%rd13+32];
	fma.rn.f64 	%fd61, %fd58, %fd49, %fd59;
	fma.rn.f64 	%fd62, %fd61, %fd49, %fd60;
	fma.rn.f64 	%fd63, %fd62, %fd198, %fd198;
	fma.rn.f64 	%fd64, %fd62, %fd49, 0d3FF0000000000000;
	selp.f64 	%fd65, %fd64, %fd63, %p11;
	and.b32  	%r24, %r50, 2;
	setp.eq.s32 	%p12, %r24, 0;
	mov.f64 	%fd66, 0d0000000000000000;
	sub.f64 	%fd67, %fd66, %fd65;
	selp.f64 	%fd68, %fd65, %fd67, %p12;
	fma.rn.f64 	%fd69, %fd31, %fd68, %fd31;
	ld.global.f64 	%fd70, [B_y];
	sub.f64 	%fd199, %fd69, %fd70;
$L__BB0_32:
	abs.f64 	%fd169, %fd199;
	setp.geu.f64 	%p25, %fd169, 0d3EB0C6F7A0B5ED8D;
	@%p25 bra 	$L__BB0_34;
	atom.global.add.u32 	%r40, [counter], 1;
$L__BB0_34:
	fma.rn.f64 	%fd170, %fd199, 0dBF747AE147AE147B, %fd1;
	st.global.f64 	[%rd4], %fd170;
	bar.sync 	0;
	ld.global.f64 	%fd171, [%rd4];
	st.global.f64 	[%rd3], %fd171;
	ld.global.u32 	%r41, [counter];
	setp.lt.s32 	%p26, %r41, 5;
	@%p26 bra 	$L__BB0_3;
$L__BB0_35:
	setp.ne.s32 	%p27, %r1, 0;
	@%p27 bra 	$L__BB0_37;
	ld.global.f64 	%fd180, [n];
	add.f64 	%fd181, %fd180, 0d3F847AE147AE147B;
	st.global.f64 	[n], %fd181;
	ld.global.f64 	%fd182, [%rd1];
	ld.global.f64 	%fd183, [%rd1+8];
	ld.global.f64 	%fd184, [%rd1+16];
	ld.global.f64 	%fd185, [%rd1+24];
	ld.global.f64 	%fd186, [%rd1+32];
	ld.global.f64 	%fd187, [A_y];
	st.local.v2.f64 	[%rd2], {%fd182, %fd183};
	st.local.v2.f64 	[%rd2+16], {%fd184, %fd185};
	st.local.v2.f64 	[%rd2+32], {%fd186, %fd187};
	mov.u64 	%rd26, $str;
	cvta.global.u64 	%rd27, %rd26;
	add.u64 	%rd28, %SP, 0;
	{ // callseq 4, 0
	.param .b64 param0;
	st.param.b64 	[param0], %rd27;
	.param .b64 param1;
	st.param.b64 	[param1], %rd28;
	.param .b32 retval0;
	call.uni (retval0), 
	vprintf, 
	(
	param0, 
	param1
	);
	ld.param.b32 	%r43, [retval0];
	} // callseq 4
	ld.global.f64 	%fd188, [v];
	ld.global.f64 	%fd189, [A_y];
	fma.rn.f64 	%fd190, %fd188, 0d3F847AE147AE147B, %fd189;
	st.global.f64 	[A_y], %fd190;
	st.global.f64 	[B_y], %fd190;
	bra.uni 	$L__BB0_41;
$L__BB0_37:
	setp.eq.s32 	%p28, %r1, 2;
	@%p28 bra 	$L__BB0_40;
	setp.ne.s32 	%p29, %r1, 1;
	@%p29 bra 	$L__BB0_41;
	ld.global.f64 	%fd172, [%rd1+8];
	ld.global.f64 	%fd173, [%rd1];
	sub.f64 	%fd174, %fd172, %fd173;
	st.global.f64 	[l], %fd174;
	ld.global.f64 	%fd175, [v];
	fma.rn.f64 	%fd176, %fd174, 0d409F400000000000, 0dC08E8FFFFFFFFFFF;
	mul.f64 	%fd177, %fd176, 0d3F847AE147AE147B;
	div.rn.f64 	%fd178, %fd177, 0d4059000000000000;
	add.f64 	%fd179, %fd175, %fd178;
	st.global.f64 	[v_next], %fd179;
	bra.uni 	$L__BB0_41;
$L__BB0_40:
	mov.b32 	%r42, 0;
	st.global.u32 	[counter], %r42;
$L__BB0_41:
	setp.ne.s32 	%p30, %r1, 0;
	bar.sync 	0;
	@%p30 bra 	$L__BB0_43;
	ld.global.f64 	%fd191, [v_next];
	st.global.f64 	[v], %fd191;
$L__BB0_43:
	ld.global.f64 	%fd192, [n];
	setp.lt.f64 	%p31, %fd192, 0d4004000000000000;
	@%p31 bra 	$L__BB0_2;
$L__BB0_44:
	ret;

}
.func  (.param .align 16 .b8 func_retval0[16]) __internal_trig_reduction_slowpathd(
	.param .b64 __internal_trig_reduction_slowpathd_param_0
)
{
	.local .align 8 .b8 	__local_depot1[40];
	.reg .b64 	%SP;
	.reg .b64 	%SPL;
	.reg .pred 	%p<10>;
	.reg .b32 	%r<47>;
	.reg .b64 	%rd<74>;
	.reg .b64 	%fd<5>;

	mov.u64 	%SPL, __local_depot1;
	ld.param.f64 	%fd4, [__internal_trig_reduction_slowpathd_param_0];
	add.u64 	%rd1, %SPL, 0;
	{
	.reg .b32 %temp; 
	mov.b64 	{%temp, %r1}, %fd4;
	}
	shr.u32 	%r2, %r1, 20;
	and.b32  	%r3, %r2, 2047;
	setp.eq.s32 	%p1, %r3, 2047;
	mov.b32 	%r46, 0;
	@%p1 bra 	$L__BB1_9;
	add.s32 	%r20, %r3, -1024;
	mov.b64 	%rd20, %fd4;
	shl.b64 	%rd2, %rd20, 11;
	shr.u32 	%r4, %r20, 6;
	sub.s32 	%r45, 15, %r4;
	sub.s32 	%r21, 19, %r4;
	setp.lt.u32 	%p2, %r20, 128;
	selp.b32 	%r6, 18, %r21, %p2;
	setp.ge.s32 	%p3, %r45, %r6;
	mov.b64 	%rd70, 0;
	@%p3 bra 	$L__BB1_4;
	add.s32 	%r23, %r6, %r4;
	neg.s32 	%r43, %r23;
	or.b64  	%rd3, %rd2, -9223372036854775808;
	mov.b64 	%rd70, 0;
	mov.b32 	%r42, 0;
	mov.u64 	%rd25, __cudart_i2opi_d;
	mov.u32 	%r44, %r45;
$L__BB1_3:
	.pragma "nounroll";
	mul.wide.s32 	%rd22, %r42, 8;
	add.s64 	%rd23, %rd1, %rd22;
	mul.wide.s32 	%rd24, %r44, 8;
	add.s64 	%rd26, %rd25, %rd24;
	ld.global.nc.u64 	%rd27, [%rd26];
	{
	.reg .u32 %r0, %r1, %r2, %r3, %alo, %ahi, %blo, %bhi, %clo, %chi;
	mov.b64 	{%alo,%ahi}, %rd27;
	mov.b64 	{%blo,%bhi}, %rd3;
	mov.b64 	{%clo,%chi}, %rd70;
	mad.lo.cc.u32 	%r0, %alo, %blo, %clo;
	madc.hi.cc.u32 	%r1, %alo, %blo, %chi;
	madc.hi.u32 	%r2, %alo, %bhi, 0;
	mad.lo.cc.u32 	%r1, %alo, %bhi, %r1;
	madc.hi.cc.u32 	%r2, %ahi, %blo, %r2;
	madc.hi.u32 	%r3, %ahi, %bhi, 0;
	mad.lo.cc.u32 	%r1, %ahi, %blo, %r1;
	madc.lo.cc.u32 	%r2, %ahi, %bhi, %r2;
	addc.u32 	%r3, %r3, 0;
	mov.b64 	%rd28, {%r0,%r1};
	mov.b64 	%rd70, {%r2,%r3};
	}
	st.local.u64 	[%rd23], %rd28;
	add.s32 	%r44, %r44, 1;
	add.s32 	%r43, %r43, 1;
	add.s32 	%r42, %r42, 1;
	setp.ne.s32 	%p4, %r43, -15;
	mov.u32 	%r45, %r6;
	@%p4 bra 	$L__BB1_3;
$L__BB1_4:
	cvt.s64.s32 	%rd29, %r45;
	cvt.u64.u32 	%rd30, %r4;
	add.s64 	%rd31, %rd30, %rd29;
	shl.b64 	%rd32, %rd31, 3;
	add.s64 	%rd33, %rd1, %rd32;
	st.local.u64 	[%rd33+-120], %rd70;
	and.b32  	%r15, %r2, 63;
	ld.local.u64 	%rd72, [%rd1+16];
	ld.local.u64 	%rd71, [%rd1+24];
	setp.eq.s32 	%p5, %r15, 0;
	@%p5 bra 	$L__BB1_6;
	shl.b64 	%rd34, %rd71, %r15;
	shr.u64 	%rd35, %rd72, 1;
	xor.b32  	%r24, %r15, 63;
	shr.u64 	%rd36, %rd35, %r24;
	or.b64  	%rd71, %rd34, %rd36;
	ld.local.u64 	%rd37, [%rd1+8];
	shl.b64 	%rd38, %rd72, %r15;
	shr.u64 	%rd39, %rd37, 1;
	shr.u64 	%rd40, %rd39, %r24;
	or.b64  	%rd72, %rd38, %rd40;
$L__BB1_6:
	and.b32  	%r25, %r1, -2147483648;
	shr.u64 	%rd41, %rd71, 62;
	cvt.u32.u64 	%r26, %rd41;
	mov.b64 	{%r27, %r28}, %rd71;
	mov.b64 	{%r29, %r30}, %rd72;
	shf.l.wrap.b32 	%r31, %r30, %r27, 2;
	shf.l.wrap.b32 	%r32, %r27, %r28, 2;
	mov.b64 	%rd42, {%r31, %r32};
	shl.b64 	%rd43, %rd72, 2;
	shr.u64 	%rd44, %rd42, 63;
	cvt.u32.u64 	%r33, %rd44;
	add.s32 	%r34, %r33, %r26;
	setp.eq.s32 	%p6, %r25, 0;
	neg.s32 	%r35, %r34;
	selp.b32 	%r46, %r34, %r35, %p6;
	setp.gt.s64 	%p7, %rd42, -1;
	mov.b64 	%rd45, 0;
	{
	.reg .u32 %r0, %r1, %r2, %r3, %a0, %a1, %a2, %a3, %b0, %b1, %b2, %b3;
	mov.b64 	{%a0,%a1}, %rd45;
	mov.b64 	{%a2,%a3}, %rd45;
	mov.b64 	{%b0,%b1}, %rd43;
	mov.b64 	{%b2,%b3}, %rd42;
	sub.cc.u32 	%r0, %a0, %b0;
	subc.cc.u32 	%r1, %a1, %b1;
	subc.cc.u32 	%r2, %a2, %b2;
	subc.u32 	%r3, %a3, %b3;
	mov.b64 	%rd46, {%r0,%r1};
	mov.b64 	%rd47, {%r2,%r3};
	}
	xor.b32  	%r36, %r25, -2147483648;
	selp.b64 	%rd73, %rd42, %rd47, %p7;
	selp.b64 	%rd14, %rd43, %rd46, %p7;
	selp.b32 	%r17, %r25, %r36, %p7;
	clz.b64 	%r37, %rd73;
	cvt.u64.u32 	%rd15, %r37;
	setp.eq.s32 	%p8, %r37, 0;
	@%p8 bra 	$L__BB1_8;
	cvt.u32.u64 	%r38, %rd15;
	and.b32  	%r39, %r38, 63;
	shl.b64 	%rd48, %rd73, %r39;
	shr.u64 	%rd49, %rd14, 1;
	not.b32 	%r40, %r38;
	and.b32  	%r41, %r40, 63;
	shr.u64 	%rd50, %rd49, %r41;
	or.b64  	%rd73, %rd48, %rd50;
$L__BB1_8:
	mov.b64 	%rd51, -3958705157555305931;
	{
	.reg .u32 %r0, %r1, %r2, %r3, %alo, %ahi, %blo, %bhi;
	mov.b64 	{%alo,%ahi}, %rd73;
	mov.b64 	{%blo,%bhi}, %rd51;
	mul.lo.u32 	%r0, %alo, %blo;
	mul.hi.u32 	%r1, %alo, %blo;
	mad.lo.cc.u32 	%r1, %alo, %bhi, %r1;
	madc.hi.u32 	%r2, %alo, %bhi, 0;
	mad.lo.cc.u32 	%r1, %ahi, %blo, %r1;
	madc.hi.cc.u32 	%r2, %ahi, %blo, %r2;
	madc.hi.u32 	%r3, %ahi, %bhi, 0;
	mad.lo.cc.u32 	%r2, %ahi, %bhi, %r2;
	addc.u32 	%r3, %r3, 0;
	mov.b64 	%rd52, {%r0,%r1};
	mov.b64 	%rd53, {%r2,%r3};
	}
	setp.gt.s64 	%p9, %rd53, 0;
	{
	.reg .u32 %r0, %r1, %r2, %r3, %a0, %a1, %a2, %a3, %b0, %b1, %b2, %b3;
	mov.b64 	{%a0,%a1}, %rd52;
	mov.b64 	{%a2,%a3}, %rd53;
	mov.b64 	{%b0,%b1}, %rd52;
	mov.b64 	{%b2,%b3}, %rd53;
	add.cc.u32 	%r0, %a0, %b0;
	addc.cc.u32 	%r1, %a1, %b1;
	addc.cc.u32 	%r2, %a2, %b2;
	addc.u32 	%r3, %a3, %b3;
	mov.b64 	%rd54, {%r0,%r1};
	mov.b64 	%rd55, {%r2,%r3};
	}
	selp.b64 	%rd56, %rd55, %rd53, %p9;
	selp.s64 	%rd57, -1, 0, %p9;
	sub.s64 	%rd58, %rd57, %rd15;
	cvt.u64.u32 	%rd59, %r17;
	shl.b64 	%rd60, %rd59, 32;
	add.s64 	%rd61, %rd56, 1;
	shr.u64 	%rd62, %rd61, 10;
	add.s64 	%rd63, %rd62, 1;
	shr.u64 	%rd64, %rd63, 1;
	shl.b64 	%rd65, %rd58, 52;
	add.s64 	%rd66, %rd65, %rd64;
	add.s64 	%rd67, %rd66, 4602678819172646912;
	or.b64  	%rd68, %rd67, %rd60;
	mov.b64 	%fd4, %rd68;
$L__BB1_9:
	st.param.f64 	[func_retval0], %fd4;
	st.param.b32 	[func_retval0+8], %r46;
	ret;

}


// ===== COMPILED SASS (sm_100) =====

	.target	sm_100

	.elftype	@"ET_EXEC"


//--------------------- .note.nv.tkinfo           --------------------------
	.section	.note.nv.tkinfo,"",@"SHT_NOTE"
	.sectionflags	@"SHF_NOTE_NV_TKINFO"
	.tkinfo
        /*0018*/ 	.word	0x00000002
        /*0030*/ 	.string	""
        /*0030*/ 	.string	"ptxas"
        /*0030*/ 	.string	"Cuda compilation tools, release 13.0, V13.0.88"
        /*0030*/ 	.string	"Build cuda_13.0.r13.0/compiler.36424714_0"
        /*0030*/ 	.string	"-arch sm_100 -m 64 "



//--------------------- .note.nv.cuinfo           --------------------------
	.section	.note.nv.cuinfo,"",@"SHT_NOTE"
	.sectionflags	@"SHF_NOTE_NV_CUINFO"
        /*0018*/ 	.short	0x0002
        /*001a*/ 	.short	0x0064
        /*001c*/ 	.short	0x0082
	.zero		2


//--------------------- .nv.info                  --------------------------
	.section	.nv.info,"",@"SHT_CUDA_INFO"
	.align	4


	//----- nvinfo : EIATTR_REGCOUNT
	.align		4
        /*0000*/ 	.byte	0x04, 0x2f
        /*0002*/ 	.short	(.L_21 - .L_20)
	.align		4
.L_20:
        /*0004*/ 	.word	index@(_Z7RoutinePdS_)
        /*0008*/ 	.word	0x00000028


	//----- nvinfo : EIATTR_FRAME_SIZE
	.align		4
.L_21:
        /*000c*/ 	.byte	0x04, 0x11
        /*000e*/ 	.short	(.L_23 - .L_22)
	.align		4
.L_22:
        /*0010*/ 	.word	index@($_Z7RoutinePdS_$__internal_trig_reduction_slowpathd)
        /*0014*/ 	.word	0x00000060


	//----- nvinfo : EIATTR_FRAME_SIZE
	.align		4
.L_23:
        /*0018*/ 	.byte	0x04, 0x11
        /*001a*/ 	.short	(.L_25 - .L_24)
	.align		4
.L_24:
        /*001c*/ 	.word	index@($__internal_0_$__cuda_sm20_div_rn_f64_full)
        /*0020*/ 	.word	0x00000060


	//----- nvinfo : EIATTR_FRAME_SIZE
	.align		4
.L_25:
        /*0024*/ 	.byte	0x04, 0x11
        /*0026*/ 	.short	(.L_27 - .L_26)
	.align		4
.L_26:
        /*0028*/ 	.word	index@(_Z7RoutinePdS_)
        /*002c*/ 	.word	0x00000060


	//----- nvinfo : EIATTR_MIN_STACK_SIZE
	.align		4
.L_27:
        /*0030*/ 	.byte	0x04, 0x12
        /*0032*/ 	.short	(.L_29 - .L_28)
	.align		4
.L_28:
        /*0034*/ 	.word	index@(_Z7RoutinePdS_)
        /*0038*/ 	.word	0x00000060
.L_29:


//--------------------- .nv.compat                --------------------------
	.section	.nv.compat,"",@"SHT_CUDA_COMPAT_INFO"
	.align	4
        /*0000*/ 	.byte	0x02, 0x09, 0x00, 0x00, 0x02, 0x02, 0x01, 0x00, 0x02, 0x05, 0x05, 0x00, 0x03, 0x07, 0x01, 0x01
        /*0010*/ 	.byte	0x02, 0x03, 0x00, 0x00, 0x02, 0x06, 0x01, 0x00, 0x04, 0x0b, 0x08, 0x00, 0x01, 0x00, 0x00, 0x00
        /*0020*/ 	.byte	0x00, 0x00, 0x00, 0x00


//--------------------- .nv.info._Z7RoutinePdS_   --------------------------
	.section	.nv.info._Z7RoutinePdS_,"",@"SHT_CUDA_INFO"
	.sectionflags	@""
	.align	4


	//----- nvinfo : EIATTR_CUDA_API_VERSION
	.align		4
        /*0000*/ 	.byte	0x04, 0x37
        /*0002*/ 	.short	(.L_31 - .L_30)
.L_30:
        /*0004*/ 	.word	0x00000082


	//----- nvinfo : EIATTR_KPARAM_INFO
	.align		4
.L_31:
        /*0008*/ 	.byte	0x04, 0x17
        /*000a*/ 	.short	(.L_33 - .L_32)
.L_32:
        /*000c*/ 	.word	0x00000000
        /*0010*/ 	.short	0x0001
        /*0012*/ 	.short	0x0008
        /*0014*/ 	.byte	0x00, 0xf5, 0x21, 0x00


	//----- nvinfo : EIATTR_KPARAM_INFO
	.align		4
.L_33:
        /*0018*/ 	.byte	0x04, 0x17
        /*001a*/ 	.short	(.L_35 - .L_34)
.L_34:
        /*001c*/ 	.word	0x00000000
        /*0020*/ 	.short	0x0000
        /*0022*/ 	.short	0x0000
        /*0024*/ 	.byte	0x00, 0xf5, 0x21, 0x00


	//----- nvinfo : EIATTR_SPARSE_MMA_MASK
	.align		4
.L_35:
        /*0028*/ 	.byte	0x03, 0x50
        /*002a*/ 	.short	0x0000


	//----- nvinfo : EIATTR_MAXREG_COUNT
	.align		4
        /*002c*/ 	.byte	0x03, 0x1b
        /*002e*/ 	.short	0x00ff


	//----- nvinfo : EIATTR_NUM_BARRIERS
	.align		4
        /*0030*/ 	.byte	0x02, 0x4c
        /*0032*/ 	.byte	0x01
	.zero		1


	//----- nvinfo : EIATTR_EXTERNS
	.align		4
        /*0034*/ 	.byte	0x04, 0x0f
        /*0036*/ 	.short	(.L_37 - .L_36)


	//   ....[0]....
	.align		4
.L_36:
        /*0038*/ 	.word	index@(vprintf)


	//----- nvinfo : EIATTR_MERCURY_ISA_VERSION
	.align		4
.L_37:
        /*003c*/ 	.byte	0x03, 0x5f
        /*003e*/ 	.short	0x0101


	//----- nvinfo : EIATTR_INT_WARP_WIDE_INSTR_OFFSETS
	.align		4
        /*0040*/ 	.byte	0x04, 0x31
        /*0042*/ 	.short	(.L_39 - .L_38)


	//   ....[0]....
.L_38:
        /*0044*/ 	.word	0x00001480


	//----- nvinfo : EIATTR_VRC_CTA_INIT_COUNT
	.align		4
.L_39:
        /*0048*/ 	.byte	0x02, 0x4a
	.zero		1
	.zero		1


	//----- nvinfo : EIATTR_SYSCALL_OFFSETS
	.align		4
        /*004c*/ 	.byte	0x04, 0x46
        /*004e*/ 	.short	(.L_41 - .L_40)


	//   ....[0]....
.L_40:
        /*0050*/ 	.word	0x00001730


	//----- nvinfo : EIATTR_EXIT_INSTR_OFFSETS
	.align		4
.L_41:
        /*0054*/ 	.byte	0x04, 0x1c
        /*0056*/ 	.short	(.L_43 - .L_42)


	//   ....[0]....
.L_42:
        /*0058*/ 	.word	0x00000080


	//   ....[1]....
        /*005c*/ 	.word	0x00001ba0


	//----- nvinfo : EIATTR_INDIRECT_BRANCH_TARGETS
	.align		4
.L_43:
        /*0060*/ 	.byte	0x04, 0x34
        /*0062*/ 	.short	(.L_45 - .L_44)


	//   ....[0]....
.L_44:
        /*0064*/ 	.word	.L_x_36@srel
        /*0068*/ 	.short	0x0
        /*006a*/ 	.short	0x0
        /*006c*/ 	.word	0x3
        /*0070*/ 	.word	.L_x_37@srel
        /*0074*/ 	.word	.L_x_38@srel
        /*0078*/ 	.word	.L_x_6@srel


	//   ....[1]....
        /*007c*/ 	.word	.L_x_40@srel
        /*0080*/ 	.short	0x0
        /*0082*/ 	.short	0x0
        /*0084*/ 	.word	0x4
        /*0088*/ 	.word	.L_x_41@srel
        /*008c*/ 	.word	.L_x_42@srel
        /*0090*/ 	.word	.L_x_43@srel
        /*0094*/ 	.word	.L_x_6@srel


	//----- nvinfo : EIATTR_CRS_STACK_SIZE
	.align		4
.L_45:
        /*0098*/ 	.byte	0x04, 0x1e
        /*009a*/ 	.short	(.L_47 - .L_46)
.L_46:
        /*009c*/ 	.word	0x00000000


	//----- nvinfo : EIATTR_CBANK_PARAM_SIZE
	.align		4
.L_47:
        /*00a0*/ 	.byte	0x03, 0x19
        /*00a2*/ 	.short	0x0010


	//----- nvinfo : EIATTR_PARAM_CBANK
	.align		4
        /*00a4*/ 	.byte	0x04, 0x0a
        /*00a6*/ 	.short	(.L_49 - .L_48)
	.align		4
.L_48:
        /*00a8*/ 	.word	index@(.nv.constant0._Z7RoutinePdS_)
        /*00ac*/ 	.short	0x0380
        /*00ae*/ 	.short	0x0010


	//----- nvinfo : EIATTR_SW_WAR
	.align		4
.L_49:
        /*00b0*/ 	.byte	0x04, 0x36
        /*00b2*/ 	.short	(.L_51 - .L_50)
.L_50:
        /*00b4*/ 	.word	0x00000008
.L_51:


//--------------------- .nv.callgraph             --------------------------
	.section	.nv.callgraph,"",@"SHT_CUDA_CALLGRAPH"
	.align	4
	.sectionentsize	8
	.align		4
        /*0000*/ 	.word	0x00000000
	.align		4
        /*0004*/ 	.word	0xffffffff
	.align		4
        /*0008*/ 	.word	index@(_Z7RoutinePdS_)
	.align		4
        /*000c*/ 	.word	index@(vprintf)
	.align		4
        /*0010*/ 	.word	0x00000000
	.align		4
        /*0014*/ 	.word	0xfffffffe
	.align		4
        /*0018*/ 	.word	0x00000000
	.align		4
        /*001c*/ 	.word	0xfffffffd
	.align		4
        /*0020*/ 	.word	0x00000000
	.align		4
        /*0024*/ 	.word	0xfffffffc


//--------------------- .nv.constant4             --------------------------
	.section	.nv.constant4,"a",@progbits
	.align	8
	.align		8
.nv.constant4:
        /*0000*/ 	.dword	vprintf
	.align		8
        /*0008*/ 	.dword	counter
	.align		8
        /*0010*/ 	.dword	e
	.align		8
        /*0018*/ 	.dword	delta_tau
	.align		8
        /*0020*/ 	.dword	delta_t
	.align		8
        /*0028*/ 	.dword	p
	.align		8
        /*0030*/ 	.dword	m
	.align		8
        /*0038*/ 	.dword	g
	.align		8
        /*0040*/ 	.dword	t_max
	.align		8
        /*0048*/ 	.dword	n
	.align		8
        /*0050*/ 	.dword	l
	.align		8
        /*0058*/ 	.dword	A_y
	.align		8
        /*0060*/ 	.dword	v
	.align		8
        /*0068*/ 	.dword	v_next
	.align		8
        /*0070*/ 	.dword	A_x
	.align		8
        /*0078*/ 	.dword	B_x
	.align		8
        /*0080*/ 	.dword	B_y
	.align		8
        /*0088*/ 	.dword	C
	.align		8
        /*0090*/ 	.dword	$str
	.align		8
        /*0098*/ 	.dword	__cudart_i2opi_d
	.align		8
        /*00a0*/ 	.dword	__cudart_sin_cos_coeffs


//--------------------- .nv.constant2._Z7RoutinePdS_ --------------------------
	.section	.nv.constant2._Z7RoutinePdS_,"a",@progbits
	.sectionflags	@""
	.align	4
.nv.constant2._Z7RoutinePdS_:
        /*0000*/ 	.byte	0x60, 0x06, 0x00, 0x00, 0x20, 0x02, 0x00, 0x00, 0x00, 0x14, 0x00, 0x00, 0x20, 0x0f, 0x00, 0x00
        /*0010*/ 	.byte	0x40, 0x13, 0x00, 0x00, 0x00, 0x0b, 0x00, 0x00, 0x00, 0x14, 0x00, 0x00


//--------------------- .text._Z7RoutinePdS_      --------------------------
	.section	.text._Z7RoutinePdS_,"ax",@progbits
	.align	128
        .global         _Z7RoutinePdS_
        .type           _Z7RoutinePdS_,@function
        .size           _Z7RoutinePdS_,(.L_x_46 - _Z7RoutinePdS_)
        .other          _Z7RoutinePdS_,@"STO_CUDA_ENTRY STV_DEFAULT"
_Z7RoutinePdS_:
.text._Z7RoutinePdS_:
[----:B------:R-:W0:Y:S08]  /*0000*/  LDC R1, c[0x0][0x37c] ;  /* 0x0000df00ff017b82 */ /* 0x000e300000000800 */
[----:B------:R-:W1:Y:S01]  /*0010*/  LDC.64 R4, c[0x4][0x48] ;  /* 0x01001200ff047b82 */ /* 0x000e620000000a00 */
[----:B------:R-:W1:Y:S01]  /*0020*/  LDCU.64 UR36, c[0x0][0x358] ;  /* 0x00006b00ff2477ac */ /* 0x000e620008000a00 */
[----:B0-----:R-:W-:Y:S01]  /*0030*/  VIADD R1, R1, 0xffffffa0 ;  /* 0xffffffa001017836 */ /* 0x001fe20000000000 */
[----:B-1----:R-:W2:Y:S01]  /*0040*/  LDG.E.64 R4, desc[UR36][R4.64] ;  /* 0x0000002404047981 */ /* 0x002ea2000c1e1b00 */
[----:B------:R-:W0:Y:S03]  /*0050*/  LDCU UR4, c[0x0][0x2f8] ;  /* 0x00005f00ff0477ac */ /* 0x000e260008000800 */
[----:B0-----:R-:W-:Y:S01]  /*0060*/  IADD3 R2, P1, PT, R1, UR4, RZ ;  /* 0x0000000401027c10 */ /* 0x001fe2000ff3e0ff */
[----:B--2---:R-:W-:-:S14]  /*0070*/  DSETP.GEU.AND P0, PT, R4, 2.5, PT ;  /* 0x400400000400742a */ /* 0x004fdc0003f0e000 */
[----:B------:R-:W-:Y:S05]  /*0080*/  @P0 EXIT ;  /* 0x000000000000094d */ /* 0x000fea0003800000 */
[----:B------:R-:W0:Y:S01]  /*0090*/  S2R R23, SR_TID.X ;  /* 0x0000000000177919 */ /* 0x000e220000002100 */
[----:B------:R-:W0:Y:S01]  /*00a0*/  LDC.64 R18, c[0x0][0x380] ;  /* 0x0000e000ff127b82 */ /* 0x000e220000000a00 */
[----:B------:R-:W1:Y:S07]  /*00b0*/  LDCU UR4, c[0x0][0x2fc] ;  /* 0x00005f80ff0477ac */ /* 0x000e6e0008000800 */
[----:B------:R-:W2:Y:S01]  /*00c0*/  LDC.64 R16, c[0x0][0x388] ;  /* 0x0000e200ff107b82 */ /* 0x000ea20000000a00 */
[----:B-1----:R-:W-:-:S02]  /*00d0*/  IMAD.X R22, RZ, RZ, UR4, P1 ;  /* 0x00000004ff167e24 */ /* 0x002fc400088e06ff */
[----:B0-----:R-:W-:-:S04]  /*00e0*/  IMAD.WIDE.U32 R18, R23, 0x8, R18 ;  /* 0x0000000817127825 */ /* 0x001fc800078e0012 */
[----:B--2---:R-:W-:-:S07]  /*00f0*/  IMAD.WIDE.U32 R16, R23, 0x8, R16 ;  /* 0x0000000817107825 */ /* 0x004fce00078e0010 */
.L_x_24:
[----:B0--3--:R-:W0:Y:S01]  /*0100*/  LDC.64 R24, c[0x4][0x8] ;  /* 0x01000200ff187b82 */ /* 0x009e220000000a00 */
[----:B-1----:R-:W1:Y:S01]  /*0110*/  LDCU.64 UR6, c[0x4][0xa0] ;  /* 0x01001400ff0677ac */ /* 0x002e620008000a00 */
[----:B0-2---:R-:W2:Y:S02]  /*0120*/  LDG.E R0, desc[UR36][R24.64] ;  /* 0x0000002418007981 */ /* 0x005ea4000c1e1900 */
[----:B--2---:R-:W-:-:S13]  /*0130*/  ISETP.GT.AND P0, PT, R0, 0x4, PT ;  /* 0x000000040000780c */ /* 0x004fda0003f04270 */
[----:B-1----:R-:W-:Y:S05]  /*0140*/  @P0 BRA `(.L_x_0) ;  /* 0x00000014000c0947 */ /* 0x002fea0003800000 */
.L_x_16:
[----:B0-----:R-:W0:Y:S02]  /*0150*/  LDC.64 R6, c[0x4][0x8] ;  /* 0x01000200ff067b82 */ /* 0x001e240000000a00 */
[----:B0-----:R0:W-:Y:S06]  /*0160*/  STG.E desc[UR36][R6.64], RZ ;  /* 0x000000ff06007986 */ /* 0x0011ec000c101924 */
[----:B------:R-:W-:Y:S06]  /*0170*/  BAR.SYNC.DEFER_BLOCKING 0x0 ;  /* 0x0000000000007b1d */ /* 0x000fec0000010000 */
[----:B------:R0:W5:Y:S01]  /*0180*/  LDG.E.64 R20, desc[UR36][R18.64] ;  /* 0x0000002412147981 */ /* 0x000162000c1e1b00 */
[----:B------:R-:W-:Y:S01]  /*0190*/  ISETP.GT.AND P0, PT, R23, 0x1, PT ;  /* 0x000000011700780c */ /* 0x000fe20003f04270 */
[----:B------:R-:W-:Y:S01]  /*01a0*/  BSSY.RECONVERGENT B0, `(.L_x_1) ;  /* 0x0000126000007945 */ /* 0x000fe20003800200 */
[----:B------:R-:W-:-:S11]  /*01b0*/  CS2R R4, SRZ ;  /* 0x0000000000047805 */ /* 0x000fd6000001ff00 */
[----:B0-----:R-:W-:Y:S05]  /*01c0*/  @P0 BRA `(.L_x_2) ;  /* 0x0000000800340947 */ /* 0x001fea0003800000 */
[----:B------:R-:W-:-:S05]  /*01d0*/  VIMNMX.U32 R0, PT, PT, R23, 0x2, PT ;  /* 0x0000000217007848 */ /* 0x000fca0003fe0000 */
[----:B------:R-:W-:-:S04]  /*01e0*/  IMAD.SHL.U32 R0, R0, 0x4, RZ ;  /* 0x0000000400007824 */ /* 0x000fc800078e00ff */
[----:B------:R-:W0:Y:S02]  /*01f0*/  LDC R6, c[0x2][R0] ;  /* 0x0080000000067b82 */ /* 0x000e240000000800 */
[----:B0-----:R-:W-:-:S04]  /*0200*/  SHF.R.S32.HI R7, RZ, 0x1f, R6 ;  /* 0x0000001fff077819 */ /* 0x001fc80000011406 */
.L_x_36:
[----:B------:R-:W-:Y:S05]  /*0210*/  BRX R6 -0x220                                                          (*"BRANCH_TARGETS .L_x_37,.L_x_38,.L_x_6"*) ;  /* 0xfffffffc06787949 */ /* 0x000fea000383ffff */
.L_x_38:
[----:B------:R-:W0:Y:S02]  /*0220*/  LDC.64 R6, c[0x0][0x380] ;  /* 0x0000e000ff067b82 */ /* 0x000e240000000a00 */
[----:B0-----:R-:W2:Y:S04]  /*0230*/  LDG.E.64 R4, desc[UR36][R6.64+0x20] ;  /* 0x0000202406047981 */ /* 0x001ea8000c1e1b00 */
[----:B------:R0:W5:Y:S04]  /*0240*/  LDG.E.64 R26, desc[UR36][R6.64+0x8] ;  /* 0x00000824061a7981 */ /* 0x000168000c1e1b00 */
[----:B------:R0:W5:Y:S01]  /*0250*/  LDG.E.64 R28, desc[UR36][R6.64+0x10] ;  /* 0x00001024061c7981 */ /* 0x000162000c1e1b00 */
[----:B------:R-:W-:Y:S01]  /*0260*/  UMOV UR4, 0x3d68405c ;  /* 0x3d68405c00047882 */ /* 0x000fe20000000000 */
[----:B------:R-:W-:-:S02]  /*0270*/  UMOV UR5, 0x4012d97c ;  /* 0x4012d97c00057882 */ /* 0x000fc40000000000 */
[----:B--2---:R-:W-:-:S08]  /*0280*/  DADD R14, R4, UR4 ;  /* 0x00000004040e7e29 */ /* 0x004fd00008000000 */
[----:B------:R-:W-:-:S14]  /*0290*/  DSETP.NEU.AND P0, PT, |R14|, +INF , PT ;  /* 0x7ff000000e00742a */ /* 0x000fdc0003f0d200 */
[----:B------:R-:W-:Y:S01]  /*02a0*/  @!P0 DMUL R30, RZ, R14 ;  /* 0x0000000eff1e8228 */ /* 0x000fe20000000000 */
[----:B------:R-:W-:Y:S01]  /*02b0*/  @!P0 IMAD.MOV.U32 R0, RZ, RZ, 0x1 ;  /* 0x00000001ff008424 */ /* 0x000fe200078e00ff */
[----:B0-----:R-:W-:Y:S09]  /*02c0*/  @!P0 BRA `(.L_x_3) ;  /* 0x0000000000608947 */ /* 0x001ff20003800000 */
[----:B------:R-:W-:Y:S01]  /*02d0*/  UMOV UR4, 0x6dc9c883 ;  /* 0x6dc9c88300047882 */ /* 0x000fe20000000000 */
[----:B------:R-:W-:Y:S01]  /*02e0*/  UMOV UR5, 0x3fe45f30 ;  /* 0x3fe45f3000057882 */ /* 0x000fe20000000000 */
[C---:B------:R-:W-:Y:S02]  /*02f0*/  DSETP.GE.AND P0, PT, |R14|.reuse, 2.14748364800000000000e+09, PT ;  /* 0x41e000000e00742a */ /* 0x040fe40003f06200 */
[----:B------:R-:W-:Y:S01]  /*0300*/  DMUL R4, R14, UR4 ;  /* 0x000000040e047c28 */ /* 0x000fe20008000000 */
[----:B------:R-:W-:Y:S01]  /*0310*/  UMOV UR4, 0x54442d18 ;  /* 0x54442d1800047882 */ /* 0x000fe20000000000 */
[----:B------:R-:W-:-:S04]  /*0320*/  UMOV UR5, 0x3ff921fb ;  /* 0x3ff921fb00057882 */ /* 0x000fc80000000000 */
[----:B------:R-:W0:Y:S08]  /*0330*/  F2I.F64 R0, R4 ;  /* 0x0000000400007311 */ /* 0x000e300000301100 */
[----:B0-----:R-:W0:Y:S02]  /*0340*/  I2F.F64 R30, R0 ;  /* 0x00000000001e7312 */ /* 0x001e240000201c00 */
[----:B0-----:R-:W-:Y:S01]  /*0350*/  DFMA R6, R30, -UR4, R14 ;  /* 0x800000041e067c2b */ /* 0x001fe2000800000e */
[----:B------:R-:W-:Y:S01]  /*0360*/  UMOV UR4, 0x33145c00 ;  /* 0x33145c0000047882 */ /* 0x000fe20000000000 */
[----:B------:R-:W-:-:S06]  /*0370*/  UMOV UR5, 0x3c91a626 ;  /* 0x3c91a62600057882 */ /* 0x000fcc0000000000 */
[----:B------:R-:W-:Y:S01]  /*0380*/  DFMA R6, R30, -UR4, R6 ;  /* 0x800000041e067c2b */ /* 0x000fe20008000006 */
[----:B------:R-:W-:Y:S01]  /*0390*/  UMOV UR4, 0x252049c0 ;  /* 0x252049c000047882 */ /* 0x000fe20000000000 */
[----:B------:R-:W-:-:S06]  /*03a0*/  UMOV UR5, 0x397b839a ;  /* 0x397b839a00057882 */ /* 0x000fcc0000000000 */
[----:B------:R-:W-:Y:S01]  /*03b0*/  DFMA R30, R30, -UR4, R6 ;  /* 0x800000041e1e7c2b */ /* 0x000fe20008000006 */
[----:B------:R-:W-:Y:S10]  /*03c0*/  @!P0 BRA `(.L_x_4) ;  /* 0x00000000001c8947 */ /* 0x000ff40003800000 */
[----:B------:R-:W-:Y:S01]  /*03d0*/  BSSY.RECONVERGENT B1, `(.L_x_5) ;  /* 0x0000004000017945 */ /* 0x000fe20003800200 */
[----:B------:R-:W-:Y:S01]  /*03e0*/  IMAD.MOV.U32 R6, RZ, RZ, R14 ;  /* 0x000000ffff067224 */ /* 0x000fe200078e000e */
[----:B------:R-:W-:-:S07]  /*03f0*/  MOV R14, 0x410 ;  /* 0x00000410000e7802 */ /* 0x000fce0000000f00 */
[----:B-----5:R-:W-:Y:S05]  /*0400*/  CALL.REL.NOINC `($_Z7RoutinePdS_$__internal_trig_reduction_slowpathd) ;  /* 0x0000001c00247944 */ /* 0x020fea0003c00000 */
[----:B------:R-:W-:Y:S05]  /*0410*/  BSYNC.RECONVERGENT B1 ;  /* 0x0000000000017941 */ /* 0x000fea0003800200 */
.L_x_5:
[----:B------:R-:W-:Y:S02]  /*0420*/  IMAD.MOV.U32 R30, RZ, RZ, R6 ;  /* 0x000000ffff1e7224 */ /* 0x000fe400078e0006 */
[----:B------:R-:W-:-:S07]  /*0430*/  IMAD.MOV.U32 R31, RZ, RZ, R7 ;  /* 0x000000ffff1f7224 */ /* 0x000fce00078e0007 */
.L_x_4:
[----:B------:R-:W-:-:S07]  /*0440*/  VIADD R0, R0, 0x1 ;  /* 0x0000000100007836 */ /* 0x000fce0000000000 */
.L_x_3:
[----:B------:R-:W-:-:S05]  /*0450*/  IMAD.SHL.U32 R3, R0, 0x40, RZ ;  /* 0x0000004000037824 */ /* 0x000fca00078e00ff */
[----:B------:R-:W-:-:S04]  /*0460*/  LOP3.LUT R3, R3, 0x40, RZ, 0xc0, !PT ;  /* 0x0000004003037812 */ /* 0x000fc800078ec0ff */
[----:B------:R-:W-:-:S05]  /*0470*/  IADD3 R36, P0, PT, R3, UR6, RZ ;  /* 0x0000000603247c10 */ /* 0x000fca000ff1e0ff */
[----:B------:R-:W-:-:S05]  /*0480*/  IMAD.X R37, RZ, RZ, UR7, P0 ;  /* 0x00000007ff257e24 */ /* 0x000fca00080e06ff */
[----:B------:R-:W2:Y:S04]  /*0490*/  LDG.E.128.CONSTANT R4, desc[UR36][R36.64] ;  /* 0x0000002424047981 */ /* 0x000ea8000c1e9d00 */
[----:B------:R-:W3:Y:S04]  /*04a0*/  LDG.E.128.CONSTANT R8, desc[UR36][R36.64+0x10] ;  /* 0x0000102424087981 */ /* 0x000ee8000c1e9d00 */
[----:B------:R-:W4:Y:S01]  /*04b0*/  LDG.E.128.CONSTANT R12, desc[UR36][R36.64+0x20] ;  /* 0x00002024240c7981 */ /* 0x000f22000c1e9d00 */
[----:B------:R-:W-:Y:S01]  /*04c0*/  LOP3.LUT R3, R0, 0x1, RZ, 0xc0, !PT ;  /* 0x0000000100037812 */ /* 0x000fe200078ec0ff */
[----:B------:R-:W-:Y:S01]  /*04d0*/  IMAD.MOV.U32 R32, RZ, RZ, 0x20fd8164 ;  /* 0x20fd8164ff207424 */ /* 0x000fe200078e00ff */
[----:B------:R-:W-:-:S02]  /*04e0*/  DMUL R34, R30, R30 ;  /* 0x0000001e1e227228 */ /* 0x000fc40000000000 */
[----:B------:R-:W-:Y:S01]  /*04f0*/  ISETP.NE.U32.AND P0, PT, R3, 0x1, PT ;  /* 0x000000010300780c */ /* 0x000fe20003f05070 */
[----:B------:R-:W-:-:S03]  /*0500*/  IMAD.MOV.U32 R3, RZ, RZ, 0x3da8ff83 ;  /* 0x3da8ff83ff037424 */ /* 0x000fc600078e00ff */
[----:B------:R-:W-:Y:S02]  /*0510*/  FSEL R32, R32, -8.06006814911005101289e+34, !P0 ;  /* 0xf9785eba20207808 */ /* 0x000fe40004000000 */
[----:B------:R-:W-:-:S06]  /*0520*/  FSEL R33, -R3, 0.11223486810922622681, !P0 ;  /* 0x3de5db6503217808 */ /* 0x000fcc0004000100 */
[C---:B--2---:R-:W-:Y:S01]  /*0530*/  DFMA R32, R34.reuse, R32, R4 ;  /* 0x000000202220722b */ /* 0x044fe20000000004 */
[----:B------:R-:W0:Y:S02]  /*0540*/  LDC.64 R4, c[0x4][0x78] ;  /* 0x01001e00ff047b82 */ /* 0x000e240000000a00 */
[----:B0-----:R-:W2:Y:S05]  /*0550*/  LDG.E.64 R4, desc[UR36][R4.64] ;  /* 0x0000002404047981 */ /* 0x001eaa000c1e1b00 */
[----:B------:R-:W-:-:S08]  /*0560*/  DFMA R6, R34, R32, R6 ;  /* 0x000000202206722b */ /* 0x000fd00000000006 */
[----:B---3--:R-:W-:-:S08]  /*0570*/  DFMA R6, R34, R6, R8 ;  /* 0x000000062206722b */ /* 0x008fd00000000008 */
[----:B------:R-:W-:-:S08]  /*0580*/  DFMA R6, R34, R6, R10 ;  /* 0x000000062206722b */ /* 0x000fd0000000000a */
[----:B----4-:R-:W-:-:S08]  /*0590*/  DFMA R6, R34, R6, R12 ;  /* 0x000000062206722b */ /* 0x010fd0000000000c */
[----:B------:R-:W-:-:S08]  /*05a0*/  DFMA R6, R34, R6, R14 ;  /* 0x000000062206722b */ /* 0x000fd0000000000e */
[----:B------:R-:W-:Y:S02]  /*05b0*/  DFMA R30, R6, R30, R30 ;  /* 0x0000001e061e722b */ /* 0x000fe4000000001e */
[----:B------:R-:W-:-:S10]  /*05c0*/  DFMA R6, R34, R6, 1 ;  /* 0x3ff000002206742b */ /* 0x000fd40000000006 */
[----:B------:R-:W-:Y:S02]  /*05d0*/  FSEL R8, R6, R30, !P0 ;  /* 0x0000001e06087208 */ /* 0x000fe40004000000 */
[----:B------:R-:W-:Y:S02]  /*05e0*/  FSEL R9, R7, R31, !P0 ;  /* 0x0000001f07097208 */ /* 0x000fe40004000000 */
[----:B------:R-:W-:-:S04]  /*05f0*/  LOP3.LUT P0, RZ, R0, 0x2, RZ, 0xc0, !PT ;  /* 0x0000000200ff7812 */ /* 0x000fc8000780c0ff */
[----:B------:R-:W-:-:S10]  /*0600*/  DADD R6, RZ, -R8 ;  /* 0x00000000ff067229 */ /* 0x000fd40000000808 */
[----:B------:R-:W-:Y:S02]  /*0610*/  FSEL R6, R8, R6, !P0 ;  /* 0x0000000608067208 */ /* 0x000fe40004000000 */
[----:B------:R-:W-:-:S06]  /*0620*/  FSEL R7, R9, R7, !P0 ;  /* 0x0000000709077208 */ /* 0x000fcc0004000000 */
[----:B-----5:R-:W-:-:S08]  /*0630*/  DFMA R26, R28, R6, R26 ;  /* 0x000000061c1a722b */ /* 0x020fd0000000001a */
[----:B--2---:R-:W-:Y:S01]  /*0640*/  DADD R4, R26, -R4 ;  /* 0x000000001a047229 */ /* 0x004fe20000000804 */
[----:B------:R-:W-:Y:S10]  /*0650*/  BRA `(.L_x_6) ;  /* 0x0000000c00687947 */ /* 0x000ff40003800000 */
.L_x_37:
[----:B------:R-:W0:Y:S02]  /*0660*/  LDC.64 R6, c[0x0][0x380] ;  /* 0x0000e000ff067b82 */ /* 0x000e240000000a00 */
[----:B0-----:R-:W2:Y:S04]  /*0670*/  LDG.E.64 R4, desc[UR36][R6.64+0x18] ;  /* 0x0000182406047981 */ /* 0x001ea8000c1e1b00 */
[----:B------:R0:W5:Y:S04]  /*0680*/  LDG.E.64 R26, desc[UR36][R6.64] ;  /* 0x00000024061a7981 */ /* 0x000168000c1e1b00 */
[----:B------:R0:W5:Y:S01]  /*0690*/  LDG.E.64 R28, desc[UR36][R6.64+0x10] ;  /* 0x00001024061c7981 */ /* 0x000162000c1e1b00 */
[----:B------:R-:W-:Y:S01]  /*06a0*/  UMOV UR4, 0x3d68405c ;  /* 0x3d68405c00047882 */ /* 0x000fe20000000000 */
[----:B------:R-:W-:-:S02]  /*06b0*/  UMOV UR5, 0x4012d97c ;  /* 0x4012d97c00057882 */ /* 0x000fc40000000000 */
[----:B--2---:R-:W-:-:S08]  /*06c0*/  DADD R14, -R4, UR4 ;  /* 0x00000004040e7e29 */ /* 0x004fd00008000100 */
        /* <DEDUP_REMOVED lines=25> */
.L_x_9:
[----:B------:R-:W-:Y:S02]  /*0860*/  IMAD.MOV.U32 R30, RZ, RZ, R6 ;  /* 0x000000ffff1e7224 */ /* 0x000fe400078e0006 */
[----:B------:R-:W-:-:S07]  /*0870*/  IMAD.MOV.U32 R31, RZ, RZ, R7 ;  /* 0x000000ffff1f7224 */ /* 0x000fce00078e0007 */
.L_x_8:
[----:B------:R-:W-:-:S07]  /*0880*/  VIADD R0, R0, 0x1 ;  /* 0x0000000100007836 */ /* 0x000fce0000000000 */
.L_x_7:
        /* <DEDUP_REMOVED lines=33> */
.L_x_2:
[----:B------:R-:W-:-:S05]  /*0aa0*/  IMAD.MOV.U32 R0, RZ, RZ, -0x2 ;  /* 0xfffffffeff007424 */ /* 0x000fca00078e00ff */
[----:B------:R-:W-:-:S05]  /*0ab0*/  VIADDMNMX.U32 R0, R23, R0, 0x3, PT ;  /* 0x0000000317007446 */ /* 0x000fca0003800000 */
[----:B------:R-:W-:-:S04]  /*0ac0*/  IMAD.SHL.U32 R0, R0, 0x4, RZ ;  /* 0x0000000400007824 */ /* 0x000fc800078e00ff */
[----:B------:R-:W0:Y:S02]  /*0ad0*/  LDC R6, c[0x2][R0+0xc] ;  /* 0x0080030000067b82 */ /* 0x000e240000000800 */
[----:B0-----:R-:W-:-:S04]  /*0ae0*/  SHF.R.S32.HI R7, RZ, 0x1f, R6 ;  /* 0x0000001fff077819 */ /* 0x001fc80000011406 */
.L_x_40:
[----:B------:R-:W-:Y:S05]  /*0af0*/  BRX R6 -0xb00                                                          (*"BRANCH_TARGETS .L_x_41,.L_x_42,.L_x_43,.L_x_6"*) ;  /* 0xfffffff406407949 */ /* 0x000fea000383ffff */
.L_x_43:
[----:B------:R-:W0:Y:S02]  /*0b00*/  LDC.64 R6, c[0x0][0x380] ;  /* 0x0000e000ff067b82 */ /* 0x000e240000000a00 */
[----:B0-----:R-:W2:Y:S04]  /*0b10*/  LDG.E.64 R4, desc[UR36][R6.64+0x20] ;  /* 0x0000202406047981 */ /* 0x001ea8000c1e1b00 */
[----:B------:R0:W5:Y:S01]  /*0b20*/  LDG.E.64 R26, desc[UR36][R6.64+0x10] ;  /* 0x00001024061a7981 */ /* 0x000162000c1e1b00 */
[----:B------:R-:W-:Y:S01]  /*0b30*/  UMOV UR4, 0x7ed69fb5 ;  /* 0x7ed69fb500047882 */ /* 0x000fe20000000000 */
[----:B------:R-:W-:Y:S02]  /*0b40*/  UMOV UR5, 0x4012d97c ;  /* 0x4012d97c00057882 */ /* 0x000fe40000000000 */
[----:B--2---:R-:W-:-:S08]  /*0b50*/  DADD R14, R4, UR4 ;  /* 0x00000004040e7e29 */ /* 0x004fd00008000000 */
[----:B------:R-:W-:-:S14]  /*0b60*/  DSETP.NEU.AND P0, PT, |R14|, +INF , PT ;  /* 0x7ff000000e00742a */ /* 0x000fdc0003f0d200 */
[----:B------:R-:W-:Y:S01]  /*0b70*/  @!P0 DMUL R28, RZ, R14 ;  /* 0x0000000eff1c8228 */ /* 0x000fe20000000000 */
[----:B------:R-:W-:Y:S01]  /*0b80*/  @!P0 IMAD.MOV.U32 R0, RZ, RZ, RZ ;  /* 0x000000ffff008224 */ /* 0x000fe200078e00ff */
        /* <DEDUP_REMOVED lines=22> */
.L_x_11:
[----:B------:R-:W-:Y:S02]  /*0cf0*/  IMAD.MOV.U32 R28, RZ, RZ, R6 ;  /* 0x000000ffff1c7224 */ /* 0x000fe400078e0006 */
[----:B------:R-:W-:-:S07]  /*0d00*/  IMAD.MOV.U32 R29, RZ, RZ, R7 ;  /* 0x000000ffff1d7224 */ /* 0x000fce00078e0007 */
.L_x_10:
[----:B------:R-:W-:-:S05]  /*0d10*/  IMAD.SHL.U32 R3, R0, 0x40, RZ ;  /* 0x0000004000037824 */ /* 0x000fca00078e00ff */
[----:B------:R-:W-:-:S04]  /*0d20*/  LOP3.LUT R3, R3, 0x40, RZ, 0xc0, !PT ;  /* 0x0000004003037812 */ /* 0x000fc800078ec0ff */
[----:B------:R-:W-:-:S05]  /*0d30*/  IADD3 R36, P0, PT, R3, UR6, RZ ;  /* 0x0000000603247c10 */ /* 0x000fca000ff1e0ff */
[----:B------:R-:W-:-:S05]  /*0d40*/  IMAD.X R37, RZ, RZ, UR7, P0 ;  /* 0x00000007ff257e24 */ /* 0x000fca00080e06ff */
[----:B------:R-:W2:Y:S04]  /*0d50*/  LDG.E.128.CONSTANT R4, desc[UR36][R36.64] ;  /* 0x0000002424047981 */ /* 0x000ea8000c1e9d00 */
[----:B------:R-:W3:Y:S04]  /*0d60*/  LDG.E.128.CONSTANT R8, desc[UR36][R36.64+0x10] ;  /* 0x0000102424087981 */ /* 0x000ee8000c1e9d00 */
[----:B------:R-:W4:Y:S01]  /*0d70*/  LDG.E.128.CONSTANT R12, desc[UR36][R36.64+0x20] ;  /* 0x00002024240c7981 */ /* 0x000f22000c1e9d00 */
[----:B------:R-:W0:Y:S03]  /*0d80*/  LDC.64 R30, c[0x4][0x80] ;  /* 0x01002000ff1e7b82 */ /* 0x000e260000000a00 */
[----:B0-----:R-:W4:Y:S01]  /*0d90*/  LDG.E.64 R30, desc[UR36][R30.64] ;  /* 0x000000241e1e7981 */ /* 0x001f22000c1e1b00 */
[----:B------:R-:W-:Y:S01]  /*0da0*/  LOP3.LUT R3, R0, 0x1, RZ, 0xc0, !PT ;  /* 0x0000000100037812 */ /* 0x000fe200078ec0ff */
[----:B------:R-:W-:Y:S01]  /*0db0*/  IMAD.MOV.U32 R32, RZ, RZ, 0x20fd8164 ;  /* 0x20fd8164ff207424 */ /* 0x000fe200078e00ff */
[----:B------:R-:W-:-:S02]  /*0dc0*/  DMUL R34, R28, R28 ;  /* 0x0000001c1c227228 */ /* 0x000fc40000000000 */
[----:B------:R-:W-:Y:S01]  /*0dd0*/  ISETP.NE.U32.AND P0, PT, R3, 0x1, PT ;  /* 0x000000010300780c */ /* 0x000fe20003f05070 */
[----:B------:R-:W-:-:S03]  /*0de0*/  IMAD.MOV.U32 R3, RZ, RZ, 0x3da8ff83 ;  /* 0x3da8ff83ff037424 */ /* 0x000fc600078e00ff */
[----:B------:R-:W-:Y:S02]  /*0df0*/  FSEL R32, R32, -8.06006814911005101289e+34, !P0 ;  /* 0xf9785eba20207808 */ /* 0x000fe40004000000 */
[----:B------:R-:W-:-:S06]  /*0e00*/  FSEL R33, -R3, 0.11223486810922622681, !P0 ;  /* 0x3de5db6503217808 */ /* 0x000fcc0004000100 */
[----:B--2---:R-:W-:-:S08]  /*0e10*/  DFMA R4, R34, R32, R4 ;  /* 0x000000202204722b */ /* 0x004fd00000000004 */
        /* <DEDUP_REMOVED lines=14> */
[----:B------:R-:W-:Y:S01]  /*0f00*/  DADD R4, R4, -R30 ;  /* 0x0000000004047229 */ /* 0x000fe2000000081e */
[----:B------:R-:W-:Y:S10]  /*0f10*/  BRA `(.L_x_6) ;  /* 0x0000000400387947 */ /* 0x000ff40003800000 */
.L_x_41:
[----:B------:R-:W0:Y:S02]  /*0f20*/  LDC.64 R6, c[0x0][0x380] ;  /* 0x0000e000ff067b82 */ /* 0x000e240000000a00 */
[----:B0-----:R-:W2:Y:S04]  /*0f30*/  LDG.E.64 R4, desc[UR36][R6.64+0x18] ;  /* 0x0000182406047981 */ /* 0x001ea8000c1e1b00 */
[----:B------:R0:W5:Y:S01]  /*0f40*/  LDG.E.64 R26, desc[UR36][R6.64+0x10] ;  /* 0x00001024061a7981 */ /* 0x000162000c1e1b00 */
[----:B------:R-:W-:Y:S01]  /*0f50*/  UMOV UR4, 0x7ed69fb5 ;  /* 0x7ed69fb500047882 */ /* 0x000fe20000000000 */
[----:B------:R-:W-:Y:S02]  /*0f60*/  UMOV UR5, 0x4012d97c ;  /* 0x4012d97c00057882 */ /* 0x000fe40000000000 */
[----:B--2---:R-:W-:-:S08]  /*0f70*/  DADD R14, -R4, UR4 ;  /* 0x00000004040e7e29 */ /* 0x004fd00008000100 */
        /* <DEDUP_REMOVED lines=25> */
.L_x_13:
[----:B------:R-:W-:Y:S02]  /*1110*/  IMAD.MOV.U32 R28, RZ, RZ, R6 ;  /* 0x000000ffff1c7224 */ /* 0x000fe400078e0006 */
[----:B------:R-:W-:-:S07]  /*1120*/  IMAD.MOV.U32 R29, RZ, RZ, R7 ;  /* 0x000000ffff1d7224 */ /* 0x000fce00078e0007 */
.L_x_12:
        /* <DEDUP_REMOVED lines=33> */
.L_x_42:
[----:B------:R-:W0:Y:S08]  /*1340*/  LDC.64 R26, c[0x0][0x380] ;  /* 0x0000e000ff1a7b82 */ /* 0x000e300000000a00 */
[----:B------:R-:W1:Y:S01]  /*1350*/  LDC.64 R14, c[0x4][0x88] ;  /* 0x01002200ff0e7b82 */ /* 0x000e620000000a00 */
[----:B0-----:R-:W2:Y:S04]  /*1360*/  LDG.E.64 R4, desc[UR36][R26.64+0x18] ;  /* 0x000018241a047981 */ /* 0x001ea8000c1e1b00 */
[----:B------:R-:W2:Y:S04]  /*1370*/  LDG.E.64 R6, desc[UR36][R26.64+0x20] ;  /* 0x000020241a067981 */ /* 0x000ea8000c1e1b00 */
[----:B------:R-:W3:Y:S04]  /*1380*/  LDG.E.64 R10, desc[UR36][R26.64+0x8] ;  /* 0x000008241a0a7981 */ /* 0x000ee8000c1e1b00 */
[----:B------:R-:W3:Y:S04]  /*1390*/  LDG.E.64 R12, desc[UR36][R26.64] ;  /* 0x000000241a0c7981 */ /* 0x000ee8000c1e1b00 */
[----:B------:R-:W4:Y:S04]  /*13a0*/  LDG.E.64 R8, desc[UR36][R26.64+0x10] ;  /* 0x000010241a087981 */ /* 0x000f28000c1e1b00 */
[----:B-1----:R-:W4:Y:S01]  /*13b0*/  LDG.E.64 R14, desc[UR36][R14.64] ;  /* 0x000000240e0e7981 */ /* 0x002f22000c1e1b00 */
[----:B--2---:R-:W-:-:S02]  /*13c0*/  DADD R4, R4, R6 ;  /* 0x0000000004047229 */ /* 0x004fc40000000006 */
[----:B---3--:R-:W-:-:S08]  /*13d0*/  DADD R10, R10, -R12 ;  /* 0x000000000a0a7229 */ /* 0x008fd0000000080c */
[----:B----4-:R-:W-:-:S08]  /*13e0*/  DFMA R4, R4, R8, R10 ;  /* 0x000000080404722b */ /* 0x010fd0000000000a */
[----:B------:R-:W-:-:S11]  /*13f0*/  DADD R4, R4, -R14 ;  /* 0x0000000004047229 */ /* 0x000fd6000000080e */
.L_x_6:
[----:B------:R-:W-:Y:S05]  /*1400*/  BSYNC.RECONVERGENT B0 ;  /* 0x0000000000007941 */ /* 0x000fea0003800200 */
.L_x_1:
[----:B------:R-:W-:Y:S01]  /*1410*/  UMOV UR4, 0xa0b5ed8d ;  /* 0xa0b5ed8d00047882 */ /* 0x000fe20000000000 */
[----:B------:R-:W-:Y:S01]  /*1420*/  UMOV UR5, 0x3eb0c6f7 ;  /* 0x3eb0c6f700057882 */ /* 0x000fe20000000000 */
[----:B------:R-:W-:Y:S01]  /*1430*/  BSSY.RECONVERGENT B0, `(.L_x_14) ;  /* 0x000000a000007945 */ /* 0x000fe20003800200 */
[----:B------:R-:W-:-:S14]  /*1440*/  DSETP.GEU.AND P0, PT, |R4|, UR4, PT ;  /* 0x0000000404007e2a */ /* 0x000fdc000bf0e200 */
[----:B------:R-:W-:Y:S05]  /*1450*/  @P0 BRA `(.L_x_15) ;  /* 0x00000000001c0947 */ /* 0x000fea0003800000 */
[----:B------:R-:W0:Y:S01]  /*1460*/  S2R R0, SR_LANEID ;  /* 0x0000000000007919 */ /* 0x000e220000000000 */
[----:B------:R-:W1:Y:S01]  /*1470*/  LDC.64 R6, c[0x4][0x8] ;  /* 0x01000200ff067b82 */ /* 0x000e620000000a00 */
[----:B------:R-:W-:Y:S02]  /*1480*/  VOTEU.ANY UR4, UPT, PT ;  /* 0x0000000000047886 */ /* 0x000fe400038e0100 */
[----:B------:R-:W-:Y:S02]  /*1490*/  UFLO.U32 UR5, UR4 ;  /* 0x00000004000572bd */ /* 0x000fe400080e0000 */
[----:B------:R-:W1:Y:S04]  /*14a0*/  POPC R3, UR4 ;  /* 0x0000000400037d09 */ /* 0x000e680008000000 */
[----:B0-----:R-:W-:-:S13]  /*14b0*/  ISETP.EQ.U32.AND P0, PT, R0, UR5, PT ;  /* 0x0000000500007c0c */ /* 0x001fda000bf02070 */
[----:B-1----:R0:W-:Y:S02]  /*14c0*/  @P0 REDG.E.ADD.STRONG.GPU desc[UR36][R6.64], R3 ;  /* 0x000000030600098e */ /* 0x0021e4000c12e124 */
.L_x_15:
[----:B------:R-:W-:Y:S05]  /*14d0*/  BSYNC.RECONVERGENT B0 ;  /* 0x0000000000007941 */ /* 0x000fea0003800200 */
.L_x_14:
[----:B------:R-:W-:Y:S01]  /*14e0*/  UMOV UR4, 0x47ae147b ;  /* 0x47ae147b00047882 */ /* 0x000fe20000000000 */
[----:B------:R-:W-:Y:S02]  /*14f0*/  UMOV UR5, 0x3f747ae1 ;  /* 0x3f747ae100057882 */ /* 0x000fe40000000000 */
[----:B-----5:R-:W-:-:S07]  /*1500*/  DFMA R20, R4, -UR4, R20 ;  /* 0x8000000404147c2b */ /* 0x020fce0008000014 */
[----:B------:R1:W-:Y:S01]  /*1510*/  STG.E.64 desc[UR36][R16.64], R20 ;  /* 0x0000001410007986 */ /* 0x0003e2000c101b24 */
[----:B------:R-:W-:Y:S06]  /*1520*/  BAR.SYNC.DEFER_BLOCKING 0x0 ;  /* 0x0000000000007b1d */ /* 0x000fec0000010000 */
[----:B------:R-:W2:Y:S04]  /*1530*/  LDG.E.64 R4, desc[UR36][R16.64] ;  /* 0x0000002410047981 */ /* 0x000ea8000c1e1b00 */
[----:B--2---:R1:W-:Y:S04]  /*1540*/  STG.E.64 desc[UR36][R18.64], R4 ;  /* 0x0000000412007986 */ /* 0x0043e8000c101b24 */
[----:B------:R-:W2:Y:S02]  /*1550*/  LDG.E R0, desc[UR36][R24.64] ;  /* 0x0000002418007981 */ /* 0x000ea4000c1e1900 */
[----:B--2---:R-:W-:-:S13]  /*1560*/  ISETP.GE.AND P0, PT, R0, 0x5, PT ;  /* 0x000000050000780c */ /* 0x004fda0003f06270 */
[----:B-1----:R-:W-:Y:S05]  /*1570*/  @!P0 BRA `(.L_x_16) ;  /* 0xffffffe800f48947 */ /* 0x002fea000383ffff */
.L_x_0:
[----:B------:R-:W-:-:S13]  /*1580*/  ISETP.NE.AND P0, PT, R23, RZ, PT ;  /* 0x000000ff1700720c */ /* 0x000fda0003f05270 */
[----:B------:R-:W-:Y:S05]  /*1590*/  @P0 BRA `(.L_x_17) ;  /* 0x0000000000940947 */ /* 0x000fea0003800000 */
[----:B0-----:R-:W0:Y:S02]  /*15a0*/  LDC.64 R6, c[0x4][0x48] ;  /* 0x01001200ff067b82 */ /* 0x001e240000000a00 */
[----:B0-----:R-:W2:Y:S06]  /*15b0*/  LDG.E.64 R4, desc[UR36][R6.64] ;  /* 0x0000002406047981 */ /* 0x001eac000c1e1b00 */
[----:B------:R-:W0:Y:S01]  /*15c0*/  LDC.64 R20, c[0x0][0x380] ;  /* 0x0000e000ff147b82 */ /* 0x000e220000000a00 */
[----:B------:R-:W-:Y:S01]  /*15d0*/  UMOV UR4, 0x47ae147b ;  /* 0x47ae147b00047882 */ /* 0x000fe20000000000 */
[----:B------:R-:W-:-:S06]  /*15e0*/  UMOV UR5, 0x3f847ae1 ;  /* 0x3f847ae100057882 */ /* 0x000fcc0000000000 */
[----:B------:R-:W1:Y:S01]  /*15f0*/  LDC.64 R10, c[0x4][0x58] ;  /* 0x01001600ff0a7b82 */ /* 0x000e620000000a00 */
[----:B--2---:R-:W-:Y:S01]  /*1600*/  DADD R4, R4, UR4 ;  /* 0x0000000404047e29 */ /* 0x004fe20008000000 */
[----:B------:R-:W-:Y:S01]  /*1610*/  MOV R0, 0x0 ;  /* 0x0000000000007802 */ /* 0x000fe20000000f00 */
[----:B------:R-:W2:Y:S05]  /*1620*/  LDCU.64 UR4, c[0x4][0x90] ;  /* 0x01001200ff0477ac */ /* 0x000eaa0008000a00 */
[----:B------:R2:W-:Y:S04]  /*1630*/  STG.E.64 desc[UR36][R6.64], R4 ;  /* 0x0000000406007986 */ /* 0x0005e8000c101b24 */
[----:B0-----:R-:W3:Y:S04]  /*1640*/  LDG.E.64 R24, desc[UR36][R20.64] ;  /* 0x0000002414187981 */ /* 0x001ee8000c1e1b00 */
[----:B------:R-:W3:Y:S04]  /*1650*/  LDG.E.64 R26, desc[UR36][R20.64+0x8] ;  /* 0x00000824141a7981 */ /* 0x000ee8000c1e1b00 */
[----:B------:R-:W4:Y:S04]  /*1660*/  LDG.E.64 R12, desc[UR36][R20.64+0x10] ;  /* 0x00001024140c7981 */ /* 0x000f28000c1e1b00 */
[----:B------:R-:W4:Y:S04]  /*1670*/  LDG.E.64 R14, desc[UR36][R20.64+0x18] ;  /* 0x00001824140e7981 */ /* 0x000f28000c1e1b00 */
[----:B------:R-:W5:Y:S04]  /*1680*/  LDG.E.64 R8, desc[UR36][R20.64+0x20] ;  /* 0x0000202414087981 */ /* 0x000f68000c1e1b00 */
[----:B-1----:R-:W5:Y:S01]  /*1690*/  LDG.E.64 R10, desc[UR36][R10.64] ;  /* 0x000000240a0a7981 */ /* 0x002f62000c1e1b00 */
[----:B------:R0:W1:Y:S01]  /*16a0*/  LDC.64 R28, c[0x4][R0] ;  /* 0x01000000001c7b82 */ /* 0x0000620000000a00 */
[----:B--2---:R-:W-:-:S02]  /*16b0*/  IMAD.U32 R4, RZ, RZ, UR4 ;  /* 0x00000004ff047e24 */ /* 0x004fc4000f8e00ff */
[----:B------:R-:W-:Y:S02]  /*16c0*/  IMAD.U32 R5, RZ, RZ, UR5 ;  /* 0x00000005ff057e24 */ /* 0x000fe4000f8e00ff */
[----:B------:R-:W-:Y:S02]  /*16d0*/  IMAD.MOV.U32 R6, RZ, RZ, R2 ;  /* 0x000000ffff067224 */ /* 0x000fe400078e0002 */
[----:B------:R-:W-:Y:S01]  /*16e0*/  IMAD.MOV.U32 R7, RZ, RZ, R22 ;  /* 0x000000ffff077224 */ /* 0x000fe200078e0016 */
[----:B---3--:R0:W-:Y:S04]  /*16f0*/  STL.128 [R1], R24 ;  /* 0x0000001801007387 */ /* 0x0081e80000100c00 */
[----:B----4-:R0:W-:Y:S04]  /*1700*/  STL.128 [R1+0x10], R12 ;  /* 0x0000100c01007387 */ /* 0x0101e80000100c00 */
[----:B-1---5:R0:W-:Y:S02]  /*1710*/  STL.128 [R1+0x20], R8 ;  /* 0x0000200801007387 */ /* 0x0221e40000100c00 */
[----:B------:R-:W-:-:S07]  /*1720*/  LEPC R20, `(.L_x_18) ;  /* 0x000000001014794e */ /* 0x000fce0000000000 */
[----:B0-----:R-:W-:Y:S05]  /*1730*/  CALL.ABS.NOINC R28 ;  /* 0x000000001c007343 */ /* 0x001fea0003c00000 */
.L_x_18:
[----:B------:R-:W0:Y:S08]  /*1740*/  LDC.64 R4, c[0x4][0x60] ;  /* 0x01001800ff047b82 */ /* 0x000e300000000a00 */
[----:B------:R-:W1:Y:S01]  /*1750*/  LDC.64 R8, c[0x4][0x58] ;  /* 0x01001600ff087b82 */ /* 0x000e620000000a00 */
[----:B0-----:R-:W2:Y:S04]  /*1760*/  LDG.E.64 R4, desc[UR36][R4.64] ;  /* 0x0000002404047981 */ /* 0x001ea8000c1e1b00 */
[----:B-1----:R-:W2:Y:S03]  /*1770*/  LDG.E.64 R6, desc[UR36][R8.64] ;  /* 0x0000002408067981 */ /* 0x002ea6000c1e1b00 */
[----:B------:R-:W0:Y:S01]  /*1780*/  LDC.64 R10, c[0x4][0x80] ;  /* 0x01002000ff0a7b82 */ /* 0x000e220000000a00 */
[----:B------:R-:W-:Y:S01]  /*1790*/  UMOV UR4, 0x47ae147b ;  /* 0x47ae147b00047882 */ /* 0x000fe20000000000 */
[----:B------:R-:W-:-:S02]  /*17a0*/  UMOV UR5, 0x3f847ae1 ;  /* 0x3f847ae100057882 */ /* 0x000fc40000000000 */
[----:B--2---:R-:W-:-:S07]  /*17b0*/  DFMA R6, R4, UR4, R6 ;  /* 0x0000000404067c2b */ /* 0x004fce0008000006 */
[----:B------:R1:W-:Y:S04]  /*17c0*/  STG.E.64 desc[UR36][R8.64], R6 ;  /* 0x0000000608007986 */ /* 0x0003e8000c101b24 */
[----:B0-----:R1:W-:Y:S01]  /*17d0*/  STG.E.64 desc[UR36][R10.64], R6 ;  /* 0x000000060a007986 */ /* 0x0013e2000c101b24 */
[----:B------:R-:W-:Y:S05]  /*17e0*/  BRA `(.L_x_19) ;  /* 0x0000000000b47947 */ /* 0x000fea0003800000 */
.L_x_17:
[----:B------:R-:W-:-:S13]  /*17f0*/  ISETP.NE.AND P0, PT, R23, 0x2, PT ;  /* 0x000000021700780c */ /* 0x000fda0003f05270 */
[----:B------:R-:W-:Y:S05]  /*1800*/  @!P0 BRA `(.L_x_20) ;  /* 0x0000000000a88947 */ /* 0x000fea0003800000 */
[----:B------:R-:W-:-:S13]  /*1810*/  ISETP.NE.AND P0, PT, R23, 0x1, PT ;  /* 0x000000011700780c */ /* 0x000fda0003f05270 */
[----:B------:R-:W-:Y:S05]  /*1820*/  @P0 BRA `(.L_x_19) ;  /* 0x0000000000a40947 */ /* 0x000fea0003800000 */
[----:B------:R-:W1:Y:S02]  /*1830*/  LDC.64 R20, c[0x0][0x380] ;  /* 0x0000e000ff147b82 */ /* 0x000e640000000a00 */
[----:B-1----:R-:W2:Y:S04]  /*1840*/  LDG.E.64 R4, desc[UR36][R20.64+0x8] ;  /* 0x0000082414047981 */ /* 0x002ea8000c1e1b00 */
[----:B0-----:R-:W2:Y:S02]  /*1850*/  LDG.E.64 R6, desc[UR36][R20.64] ;  /* 0x0000002414067981 */ /* 0x001ea4000c1e1b00 */
[----:B------:R-:W0:Y:S08]  /*1860*/  LDC.64 R8, c[0x4][0x50] ;  /* 0x01001400ff087b82 */ /* 0x000e300000000a00 */
[----:B------:R-:W1:Y:S01]  /*1870*/  LDC.64 R24, c[0x4][0x60] ;  /* 0x01001800ff187b82 */ /* 0x000e620000000a00 */
[----:B------:R-:W3:Y:S01]  /*1880*/  MUFU.RCP64H R11, 100 ;  /* 0x40590000000b7908 */ /* 0x000ee20000001800 */
[----:B------:R-:W-:-:S02]  /*1890*/  IMAD.MOV.U32 R14, RZ, RZ, 0x0 ;  /* 0x00000000ff0e7424 */ /* 0x000fc400078e00ff */
[----:B------:R-:W-:Y:S02]  /*18a0*/  IMAD.MOV.U32 R15, RZ, RZ, 0x40590000 ;  /* 0x40590000ff0f7424 */ /* 0x000fe400078e00ff */
[----:B------:R-:W-:-:S06]  /*18b0*/  IMAD.MOV.U32 R10, RZ, RZ, 0x1 ;  /* 0x00000001ff0a7424 */ /* 0x000fcc00078e00ff */
[----:B---3--:R-:W-:-:S08]  /*18c0*/  DFMA R12, R10, -R14, 1 ;  /* 0x3ff000000a0c742b */ /* 0x008fd0000000080e */
[----:B------:R-:W-:Y:S01]  /*18d0*/  DFMA R12, R12, R12, R12 ;  /* 0x0000000c0c0c722b */ /* 0x000fe2000000000c */
[----:B------:R-:W-:Y:S01]  /*18e0*/  UMOV UR4, 0x0 ;  /* 0x0000000000047882 */ /* 0x000fe20000000000 */
[----:B------:R-:W-:-:S06]  /*18f0*/  UMOV UR5, 0x409f4000 ;  /* 0x409f400000057882 */ /* 0x000fcc0000000000 */
[----:B------:R-:W-:Y:S01]  /*1900*/  DFMA R12, R10, R12, R10 ;  /* 0x0000000c0a0c722b */ /* 0x000fe2000000000a */
[----:B------:R-:W-:Y:S02]  /*1910*/  IMAD.MOV.U32 R10, RZ, RZ, -0x1 ;  /* 0xffffffffff0a7424 */ /* 0x000fe400078e00ff */
[----:B------:R-:W-:Y:S01]  /*1920*/  IMAD.MOV.U32 R11, RZ, RZ, 0x408e8fff ;  /* 0x408e8fffff0b7424 */ /* 0x000fe200078e00ff */
[----:B--2---:R-:W-:-:S07]  /*1930*/  DADD R4, R4, -R6 ;  /* 0x0000000004047229 */ /* 0x004fce0000000806 */
[----:B0-----:R0:W-:Y:S04]  /*1940*/  STG.E.64 desc[UR36][R8.64], R4 ;  /* 0x0000000408007986 */ /* 0x0011e8000c101b24 */
[----:B-1----:R1:W5:Y:S01]  /*1950*/  LDG.E.64 R6, desc[UR36][R24.64] ;  /* 0x0000002418067981 */ /* 0x002362000c1e1b00 */
[----:B------:R-:W-:Y:S01]  /*1960*/  DFMA R10, R4, UR4, -R10 ;  /* 0x00000004040a7c2b */ /* 0x000fe2000800080a */
[----:B------:R-:W-:Y:S01]  /*1970*/  UMOV UR4, 0x47ae147b ;  /* 0x47ae147b00047882 */ /* 0x000fe20000000000 */
[----:B------:R-:W-:-:S06]  /*1980*/  UMOV UR5, 0x3f847ae1 ;  /* 0x3f847ae100057882 */ /* 0x000fcc0000000000 */
[----:B------:R-:W-:Y:S02]  /*1990*/  DMUL R10, R10, UR4 ;  /* 0x000000040a0a7c28 */ /* 0x000fe40008000000 */
[----:B0-----:R-:W-:-:S08]  /*19a0*/  DFMA R4, R12, -R14, 1 ;  /* 0x3ff000000c04742b */ /* 0x001fd0000000080e */
[----:B------:R-:W-:Y:S01]  /*19b0*/  DFMA R4, R12, R4, R12 ;  /* 0x000000040c04722b */ /* 0x000fe2000000000c */
[----:B------:R-:W-:-:S07]  /*19c0*/  FSETP.GEU.AND P1, PT, |R11|, 6.5827683646048100446e-37, PT ;  /* 0x036000000b00780b */ /* 0x000fce0003f2e200 */
[----:B------:R-:W-:-:S08]  /*19d0*/  DMUL R8, R10, R4 ;  /* 0x000000040a087228 */ /* 0x000fd00000000000 */
[----:B------:R-:W-:-:S08]  /*19e0*/  DFMA R12, R8, -100, R10 ;  /* 0xc0590000080c782b */ /* 0x000fd0000000000a */
[----:B------:R-:W-:-:S10]  /*19f0*/  DFMA R4, R4, R12, R8 ;  /* 0x0000000c0404722b */ /* 0x000fd40000000008 */
[----:B------:R-:W-:-:S05]  /*1a00*/  FFMA R0, RZ, 3.390625, R5 ;  /* 0x40590000ff007823 */ /* 0x000fca0000000005 */
[----:B------:R-:W-:-:S13]  /*1a10*/  FSETP.GT.AND P0, PT, |R0|, 1.469367938527859385e-39, PT ;  /* 0x001000000000780b */ /* 0x000fda0003f04200 */
[----:B-1----:R-:W-:Y:S05]  /*1a20*/  @P0 BRA P1, `(.L_x_21) ;  /* 0x0000000000100947 */ /* 0x002fea0000800000 */
[----:B------:R-:W-:-:S07]  /*1a30*/  MOV R0, 0x1a50 ;  /* 0x00001a5000007802 */ /* 0x000fce0000000f00 */
[----:B-----5:R-:W-:Y:S05]  /*1a40*/  CALL.REL.NOINC `($__internal_0_$__cuda_sm20_div_rn_f64_full) ;  /* 0x0000000000587944 */ /* 0x020fea0003c00000 */
[----:B------:R-:W-:Y:S02]  /*1a50*/  IMAD.MOV.U32 R4, RZ, RZ, R14 ;  /* 0x000000ffff047224 */ /* 0x000fe400078e000e */
[----:B------:R-:W-:-:S07]  /*1a60*/  IMAD.MOV.U32 R5, RZ, RZ, R15 ;  /* 0x000000ffff057224 */ /* 0x000fce00078e000f */
.L_x_21:
[----:B------:R-:W0:Y:S01]  /*1a70*/  LDC.64 R8, c[0x4][0x68] ;  /* 0x01001a00ff087b82 */ /* 0x000e220000000a00 */
[----:B-----5:R-:W-:-:S07]  /*1a80*/  DADD R6, R6, R4 ;  /* 0x0000000006067229 */ /* 0x020fce0000000004 */
[----:B0-----:R2:W-:Y:S01]  /*1a90*/  STG.E.64 desc[UR36][R8.64], R6 ;  /* 0x0000000608007986 */ /* 0x0015e2000c101b24 */
[----:B------:R-:W-:Y:S05]  /*1aa0*/  BRA `(.L_x_19) ;  /* 0x0000000000047947 */ /* 0x000fea0003800000 */
.L_x_20:
[----:B------:R3:W-:Y:S02]  /*1ab0*/  STG.E desc[UR36][R24.64], RZ ;  /* 0x000000ff18007986 */ /* 0x0007e4000c101924 */
.L_x_19:
[----:B------:R-:W-:Y:S01]  /*1ac0*/  ISETP.NE.AND P0, PT, R23, RZ, PT ;  /* 0x000000ff1700720c */ /* 0x000fe20003f05270 */
[----:B------:R-:W-:Y:S05]  /*1ad0*/  WARPSYNC.ALL ;  /* 0x0000000000007948 */ /* 0x000fea0003800000 */
[----:B------:R-:W-:Y:S06]  /*1ae0*/  BAR.SYNC.DEFER_BLOCKING 0x0 ;  /* 0x0000000000007b1d */ /* 0x000fec0000010000 */
[----:B------:R-:W-:Y:S04]  /*1af0*/  BSSY.RECONVERGENT B0, `(.L_x_22) ;  /* 0x0000006000007945 */ /* 0x000fe80003800200 */
[----:B------:R-:W-:Y:S05]  /*1b00*/  @P0 BRA `(.L_x_23) ;  /* 0x0000000000100947 */ /* 0x000fea0003800000 */
[----:B------:R-:W4:Y:S02]  /*1b10*/  LDC.64 R4, c[0x4][0x68] ;  /* 0x01001a00ff047b82 */ /* 0x000f240000000a00 */
[----:B----4-:R-:W4:Y:S06]  /*1b20*/  LDG.E.64 R4, desc[UR36][R4.64] ;  /* 0x0000002404047981 */ /* 0x010f2c000c1e1b00 */
[----:B012---:R-:W4:Y:S02]  /*1b30*/  LDC.64 R6, c[0x4][0x60] ;  /* 0x01001800ff067b82 */ /* 0x007f240000000a00 */
[----:B----4-:R4:W-:Y:S02]  /*1b40*/  STG.E.64 desc[UR36][R6.64], R4 ;  /* 0x0000000406007986 */ /* 0x0109e4000c101b24 */
.L_x_23:
[----:B------:R-:W-:Y:S05]  /*1b50*/  BSYNC.RECONVERGENT B0 ;  /* 0x0000000000007941 */ /* 0x000fea0003800200 */
.L_x_22:
[----:B----4-:R-:W4:Y:S02]  /*1b60*/  LDC.64 R4, c[0x4][0x48] ;  /* 0x01001200ff047b82 */ /* 0x010f240000000a00 */
[----:B----4-:R-:W4:Y:S02]  /*1b70*/  LDG.E.64 R4, desc[UR36][R4.64] ;  /* 0x0000002404047981 */ /* 0x010f24000c1e1b00 */
[----:B----4-:R-:W-:-:S14]  /*1b80*/  DSETP.GEU.AND P0, PT, R4, 2.5, PT ;  /* 0x400400000400742a */ /* 0x010fdc0003f0e000 */
[----:B------:R-:W-:Y:S05]  /*1b90*/  @!P0 BRA `(.L_x_24) ;  /* 0xffffffe400588947 */ /* 0x000fea000383ffff */
[----:B------:R-:W-:Y:S05]  /*1ba0*/  EXIT ;  /* 0x000000000000794d */ /* 0x000fea0003800000 */
        .weak           $__internal_0_$__cuda_sm20_div_rn_f64_full
        .type           $__internal_0_$__cuda_sm20_div_rn_f64_full,@function
        .size           $__internal_0_$__cuda_sm20_div_rn_f64_full,($_Z7RoutinePdS_$__internal_trig_reduction_slowpathd - $__internal_0_$__cuda_sm20_div_rn_f64_full)
$__internal_0_$__cuda_sm20_div_rn_f64_full:
[----:B------:R-:W-:Y:S02]  /*1bb0*/  IMAD.MOV.U32 R5, RZ, RZ, 0x3ff90000 ;  /* 0x3ff90000ff057424 */ /* 0x000fe400078e00ff */
[----:B------:R-:W-:Y:S02]  /*1bc0*/  IMAD.MOV.U32 R4, RZ, RZ, 0x0 ;  /* 0x00000000ff047424 */ /* 0x000fe400078e00ff */
[----:B------:R-:W0:Y:S01]  /*1bd0*/  MUFU.RCP64H R13, R5 ;  /* 0x00000005000d7308 */ /* 0x000e220000001800 */
[----:B------:R-:W-:Y:S02]  /*1be0*/  IMAD.MOV.U32 R12, RZ, RZ, 0x1 ;  /* 0x00000001ff0c7424 */ /* 0x000fe400078e00ff */
[----:B------:R-:W-:Y:S02]  /*1bf0*/  IMAD.MOV.U32 R9, RZ, RZ, R11 ;  /* 0x000000ffff097224 */ /* 0x000fe400078e000b */
[----:B------:R-:W-:Y:S02]  /*1c00*/  IMAD.MOV.U32 R8, RZ, RZ, R10 ;  /* 0x000000ffff087224 */ /* 0x000fe400078e000a */
[----:B------:R-:W-:Y:S01]  /*1c10*/  IMAD.MOV.U32 R10, RZ, RZ, 0x1ca00000 ;  /* 0x1ca00000ff0a7424 */ /* 0x000fe200078e00ff */
[C---:B------:R-:W-:Y:S01]  /*1c20*/  FSETP.GEU.AND P1, PT, |R9|.reuse, 1.469367938527859385e-39, PT ;  /* 0x001000000900780b */ /* 0x040fe20003f2e200 */
[----:B------:R-:W-:Y:S01]  /*1c30*/  IMAD.MOV.U32 R27, RZ, RZ, 0x40500000 ;  /* 0x40500000ff1b7424 */ /* 0x000fe200078e00ff */
[----:B------:R-:W-:-:S03]  /*1c40*/  LOP3.LUT R3, R9, 0x7ff00000, RZ, 0xc0, !PT ;  /* 0x7ff0000009037812 */ /* 0x000fc600078ec0ff */
[----:B------:R-:W-:Y:S01]  /*1c50*/  VIADD R28, R27, 0xffffffff ;  /* 0xffffffff1b1c7836 */ /* 0x000fe20000000000 */
[----:B------:R-:W-:Y:S01]  /*1c60*/  ISETP.GE.U32.AND P0, PT, R3, 0x40500000, PT ;  /* 0x405000000300780c */ /* 0x000fe20003f06070 */
[----:B------:R-:W-:Y:S01]  /*1c70*/  IMAD.MOV.U32 R26, RZ, RZ, R3 ;  /* 0x000000ffff1a7224 */ /* 0x000fe200078e0003 */
[----:B0-----:R-:W-:-:S08]  /*1c80*/  DFMA R14, R12, -R4, 1 ;  /* 0x3ff000000c0e742b */ /* 0x001fd00000000804 */
[----:B------:R-:W-:-:S08]  /*1c90*/  DFMA R14, R14, R14, R14 ;  /* 0x0000000e0e0e722b */ /* 0x000fd0000000000e */
[----:B------:R-:W-:Y:S01]  /*1ca0*/  DFMA R20, R12, R14, R12 ;  /* 0x0000000e0c14722b */ /* 0x000fe2000000000c */
[----:B------:R-:W-:Y:S01]  /*1cb0*/  SEL R15, R10, 0x63400000, !P0 ;  /* 0x634000000a0f7807 */ /* 0x000fe20004000000 */
[----:B------:R-:W-:-:S03]  /*1cc0*/  IMAD.MOV.U32 R10, RZ, RZ, R8 ;  /* 0x000000ffff0a7224 */ /* 0x000fc600078e0008 */
[C-C-:B------:R-:W-:Y:S02]  /*1cd0*/  @!P1 LOP3.LUT R12, R15.reuse, 0x80000000, R9.reuse, 0xf8, !PT ;  /* 0x800000000f0c9812 */ /* 0x140fe400078ef809 */
[----:B------:R-:W-:Y:S01]  /*1ce0*/  LOP3.LUT R11, R15, 0x800fffff, R9, 0xf8, !PT ;  /* 0x800fffff0f0b7812 */ /* 0x000fe200078ef809 */
[----:B------:R-:W-:Y:S01]  /*1cf0*/  DFMA R24, R20, -R4, 1 ;  /* 0x3ff000001418742b */ /* 0x000fe20000000804 */
[----:B------:R-:W-:Y:S01]  /*1d00*/  @!P1 LOP3.LUT R13, R12, 0x100000, RZ, 0xfc, !PT ;  /* 0x001000000c0d9812 */ /* 0x000fe200078efcff */
[----:B------:R-:W-:-:S06]  /*1d10*/  @!P1 IMAD.MOV.U32 R12, RZ, RZ, RZ ;  /* 0x000000ffff0c9224 */ /* 0x000fcc00078e00ff */
[----:B------:R-:W-:Y:S02]  /*1d20*/  @!P1 DFMA R10, R10, 2, -R12 ;  /* 0x400000000a0a982b */ /* 0x000fe4000000080c */
[----:B------:R-:W-:-:S08]  /*1d30*/  DFMA R12, R20, R24, R20 ;  /* 0x00000018140c722b */ /* 0x000fd00000000014 */
[----:B------:R-:W-:Y:S01]  /*1d40*/  @!P1 LOP3.LUT R26, R11, 0x7ff00000, RZ, 0xc0, !PT ;  /* 0x7ff000000b1a9812 */ /* 0x000fe200078ec0ff */
[----:B------:R-:W-:-:S04]  /*1d50*/  DMUL R24, R12, R10 ;  /* 0x0000000a0c187228 */ /* 0x000fc80000000000 */
[----:B------:R-:W-:-:S04]  /*1d60*/  VIADD R14, R26, 0xffffffff ;  /* 0xffffffff1a0e7836 */ /* 0x000fc80000000000 */
[----:B------:R-:W-:Y:S01]  /*1d70*/  DFMA R20, R24, -R4, R10 ;  /* 0x800000041814722b */ /* 0x000fe2000000000a */
[----:B------:R-:W-:-:S04]  /*1d80*/  ISETP.GT.U32.AND P0, PT, R14, 0x7feffffe, PT ;  /* 0x7feffffe0e00780c */ /* 0x000fc80003f04070 */
[----:B------:R-:W-:-:S03]  /*1d90*/  ISETP.GT.U32.OR P0, PT, R28, 0x7feffffe, P0 ;  /* 0x7feffffe1c00780c */ /* 0x000fc60000704470 */
[----:B------:R-:W-:-:S10]  /*1da0*/  DFMA R12, R12, R20, R24 ;  /* 0x000000140c0c722b */ /* 0x000fd40000000018 */
[----:B------:R-:W-:Y:S05]  /*1db0*/  @P0 BRA `(.L_x_25) ;  /* 0x0000000000680947 */ /* 0x000fea0003800000 */
[----:B------:R-:W-:-:S05]  /*1dc0*/  IMAD.MOV.U32 R8, RZ, RZ, 0x40500000 ;  /* 0x40500000ff087424 */ /* 0x000fca00078e00ff */
[----:B------:R-:W-:-:S04]  /*1dd0*/  VIADDMNMX R3, R3, -R8, 0xb9600000, !PT ;  /* 0xb960000003037446 */ /* 0x000fc80007800908 */
[----:B------:R-:W-:-:S05]  /*1de0*/  VIMNMX R8, PT, PT, R3, 0x46a00000, PT ;  /* 0x46a0000003087848 */ /* 0x000fca0003fe0100 */
[----:B------:R-:W-:Y:S02]  /*1df0*/  IMAD.IADD R3, R8, 0x1, -R15 ;  /* 0x0000000108037824 */ /* 0x000fe400078e0a0f */
[----:B------:R-:W-:Y:S02]  /*1e00*/  IMAD.MOV.U32 R8, RZ, RZ, RZ ;  /* 0x000000ffff087224 */ /* 0x000fe400078e00ff */
[----:B------:R-:W-:-:S06]  /*1e10*/  VIADD R9, R3, 0x7fe00000 ;  /* 0x7fe0000003097836 */ /* 0x000fcc0000000000 */
[----:B------:R-:W-:-:S10]  /*1e20*/  DMUL R14, R12, R8 ;  /* 0x000000080c0e7228 */ /* 0x000fd40000000000 */
[----:B------:R-:W-:-:S13]  /*1e30*/  FSETP.GTU.AND P0, PT, |R15|, 1.469367938527859385e-39, PT ;  /* 0x001000000f00780b */ /* 0x000fda0003f0c200 */
[----:B------:R-:W-:Y:S05]  /*1e40*/  @P0 BRA `(.L_x_26) ;  /* 0x0000000000880947 */ /* 0x000fea0003800000 */
[----:B------:R-:W-:Y:S01]  /*1e50*/  DFMA R4, R12, -R4, R10 ;  /* 0x800000040c04722b */ /* 0x000fe2000000000a */
[----:B------:R-:W-:-:S09]  /*1e60*/  IMAD.MOV.U32 R8, RZ, RZ, RZ ;  /* 0x000000ffff087224 */ /* 0x000fd200078e00ff */
[C---:B------:R-:W-:Y:S02]  /*1e70*/  FSETP.NEU.AND P0, PT, R5.reuse, RZ, PT ;  /* 0x000000ff0500720b */ /* 0x040fe40003f0d000 */
[----:B------:R-:W-:-:S04]  /*1e80*/  LOP3.LUT R4, R5, 0x40590000, RZ, 0x3c, !PT ;  /* 0x4059000005047812 */ /* 0x000fc800078e3cff */
[----:B------:R-:W-:-:S04]  /*1e90*/  LOP3.LUT R11, R4, 0x80000000, RZ, 0xc0, !PT ;  /* 0x80000000040b7812 */ /* 0x000fc800078ec0ff */
[----:B------:R-:W-:-:S03]  /*1ea0*/  LOP3.LUT R9, R11, R9, RZ, 0xfc, !PT ;  /* 0x000000090b097212 */ /* 0x000fc600078efcff */
[----:B------:R-:W-:Y:S05]  /*1eb0*/  @!P0 BRA `(.L_x_26) ;  /* 0x00000000006c8947 */ /* 0x000fea0003800000 */
[----:B------:R-:W-:Y:S01]  /*1ec0*/  IMAD.MOV R5, RZ, RZ, -R3 ;  /* 0x000000ffff057224 */ /* 0x000fe200078e0a03 */
[----:B------:R-:W-:Y:S01]  /*1ed0*/  DMUL.RP R8, R12, R8 ;  /* 0x000000080c087228 */ /* 0x000fe20000008000 */
[----:B------:R-:W-:Y:S01]  /*1ee0*/  IMAD.MOV.U32 R4, RZ, RZ, RZ ;  /* 0x000000ffff047224 */ /* 0x000fe200078e00ff */
[----:B------:R-:W-:-:S05]  /*1ef0*/  IADD3 R3, PT, PT, -R3, -0x43300000, RZ ;  /* 0xbcd0000003037810 */ /* 0x000fca0007ffe1ff */
[----:B------:R-:W-:-:S03]  /*1f00*/  DFMA R4, R14, -R4, R12 ;  /* 0x800000040e04722b */ /* 0x000fc6000000000c */
[----:B------:R-:W-:-:S07]  /*1f10*/  LOP3.LUT R11, R9, R11, RZ, 0x3c, !PT ;  /* 0x0000000b090b7212 */ /* 0x000fce00078e3cff */
[----:B------:R-:W-:-:S04]  /*1f20*/  FSETP.NEU.AND P0, PT, |R5|, R3, PT ;  /* 0x000000030500720b */ /* 0x000fc80003f0d200 */
[----:B------:R-:W-:Y:S02]  /*1f30*/  FSEL R14, R8, R14, !P0 ;  /* 0x0000000e080e7208 */ /* 0x000fe40004000000 */
[----:B------:R-:W-:Y:S01]  /*1f40*/  FSEL R15, R11, R15, !P0 ;  /* 0x0000000f0b0f7208 */ /* 0x000fe20004000000 */
[----:B------:R-:W-:Y:S06]  /*1f50*/  BRA `(.L_x_26) ;  /* 0x0000000000447947 */ /* 0x000fec0003800000 */
.L_x_25:
[----:B------:R-:W-:-:S14]  /*1f60*/  DSETP.NAN.AND P0, PT, R8, R8, PT ;  /* 0x000000080800722a */ /* 0x000fdc0003f08000 */
[----:B------:R-:W-:Y:S05]  /*1f70*/  @P0 BRA `(.L_x_27) ;  /* 0x0000000000340947 */ /* 0x000fea0003800000 */
[----:B------:R-:W-:Y:S01]  /*1f80*/  ISETP.NE.AND P0, PT, R26, R27, PT ;  /* 0x0000001b1a00720c */ /* 0x000fe20003f05270 */
[----:B------:R-:W-:Y:S02]  /*1f90*/  IMAD.MOV.U32 R14, RZ, RZ, 0x0 ;  /* 0x00000000ff0e7424 */ /* 0x000fe400078e00ff */
[----:B------:R-:W-:-:S10]  /*1fa0*/  IMAD.MOV.U32 R15, RZ, RZ, -0x80000 ;  /* 0xfff80000ff0f7424 */ /* 0x000fd400078e00ff */
[----:B------:R-:W-:Y:S05]  /*1fb0*/  @!P0 BRA `(.L_x_26) ;  /* 0x00000000002c8947 */ /* 0x000fea0003800000 */
[----:B------:R-:W-:Y:S02]  /*1fc0*/  ISETP.NE.AND P0, PT, R26, 0x7ff00000, PT ;  /* 0x7ff000001a00780c */ /* 0x000fe40003f05270 */
[----:B------:R-:W-:Y:S02]  /*1fd0*/  LOP3.LUT R8, R9, 0x40590000, RZ, 0x3c, !PT ;  /* 0x4059000009087812 */ /* 0x000fe400078e3cff */
[----:B------:R-:W-:Y:S02]  /*1fe0*/  ISETP.EQ.OR P0, PT, R27, RZ, !P0 ;  /* 0x000000ff1b00720c */ /* 0x000fe40004702670 */
[----:B------:R-:W-:-:S11]  /*1ff0*/  LOP3.LUT R15, R8, 0x80000000, RZ, 0xc0, !PT ;  /* 0x80000000080f7812 */ /* 0x000fd600078ec0ff */
[----:B------:R-:W-:Y:S01]  /*2000*/  @P0 LOP3.LUT R3, R15, 0x7ff00000, RZ, 0xfc, !PT ;  /* 0x7ff000000f030812 */ /* 0x000fe200078efcff */
[----:B------:R-:W-:Y:S02]  /*2010*/  @!P0 IMAD.MOV.U32 R14, RZ, RZ, RZ ;  /* 0x000000ffff0e8224 */ /* 0x000fe400078e00ff */
[----:B------:R-:W-:Y:S02]  /*2020*/  @P0 IMAD.MOV.U32 R14, RZ, RZ, RZ ;  /* 0x000000ffff0e0224 */ /* 0x000fe400078e00ff */
[----:B------:R-:W-:Y:S01]  /*2030*/  @P0 IMAD.MOV.U32 R15, RZ, RZ, R3 ;  /* 0x000000ffff0f0224 */ /* 0x000fe200078e0003 */
[----:B------:R-:W-:Y:S06]  /*2040*/  BRA `(.L_x_26) ;  /* 0x0000000000087947 */ /* 0x000fec0003800000 */
.L_x_27:
[----:B------:R-:W-:Y:S01]  /*2050*/  LOP3.LUT R15, R9, 0x80000, RZ, 0xfc, !PT ;  /* 0x00080000090f7812 */ /* 0x000fe200078efcff */
[----:B------:R-:W-:-:S07]  /*2060*/  IMAD.MOV.U32 R14, RZ, RZ, R8 ;  /* 0x000000ffff0e7224 */ /* 0x000fce00078e0008 */
.L_x_26:
[----:B------:R-:W-:Y:S02]  /*2070*/  IMAD.MOV.U32 R4, RZ, RZ, R0 ;  /* 0x000000ffff047224 */ /* 0x000fe400078e0000 */
[----:B------:R-:W-:-:S04]  /*2080*/  IMAD.MOV.U32 R5, RZ, RZ, 0x0 ;  /* 0x00000000ff057424 */ /* 0x000fc800078e00ff */
[----:B------:R-:W-:Y:S05]  /*2090*/  RET.REL.NODEC R4 `(_Z7RoutinePdS_) ;  /* 0xffffffdc04d87950 */ /* 0x000fea0003c3ffff */
        .type           $_Z7RoutinePdS_$__internal_trig_reduction_slowpathd,@function
        .size           $_Z7RoutinePdS_$__internal_trig_reduction_slowpathd,(.L_x_46 - $_Z7RoutinePdS_$__internal_trig_reduction_slowpathd)
$_Z7RoutinePdS_$__internal_trig_reduction_slowpathd:
[----:B------:R-:W-:Y:S01]  /*20a0*/  SHF.R.U32.HI R31, RZ, 0x14, R15 ;  /* 0x00000014ff1f7819 */ /* 0x000fe2000001160f */
[----:B------:R-:W-:-:S03]  /*20b0*/  IMAD.MOV.U32 R4, RZ, RZ, RZ ;  /* 0x000000ffff047224 */ /* 0x000fc600078e00ff */
[----:B------:R-:W-:-:S04]  /*20c0*/  LOP3.LUT R3, R31, 0x7ff, RZ, 0xc0, !PT ;  /* 0x000007ff1f037812 */ /* 0x000fc800078ec0ff */
[----:B------:R-:W-:-:S13]  /*20d0*/  ISETP.NE.AND P0, PT, R3, 0x7ff, PT ;  /* 0x000007ff0300780c */ /* 0x000fda0003f05270 */
[----:B------:R-:W-:Y:S05]  /*20e0*/  @!P0 BRA `(.L_x_28) ;  /* 0x00000008004c8947 */ /* 0x000fea0003800000 */
[----:B------:R-:W-:Y:S01]  /*20f0*/  VIADD R3, R3, 0xfffffc00 ;  /* 0xfffffc0003037836 */ /* 0x000fe20000000000 */
[----:B------:R-:W-:Y:S01]  /*2100*/  BSSY.RECONVERGENT B2, `(.L_x_29) ;  /* 0x0000030000027945 */ /* 0x000fe20003800200 */
[----:B------:R-:W-:-:S03]  /*2110*/  CS2R R36, SRZ ;  /* 0x0000000000247805 */ /* 0x000fc6000001ff00 */
[----:B------:R-:W-:Y:S02]  /*2120*/  SHF.R.U32.HI R0, RZ, 0x6, R3 ;  /* 0x00000006ff007819 */ /* 0x000fe40000011603 */
[----:B------:R-:W-:Y:S01]  /*2130*/  ISETP.GE.U32.AND P0, PT, R3, 0x80, PT ;  /* 0x000000800300780c */ /* 0x000fe20003f06070 */
[----:B------:R-:W-:Y:S01]  /*2140*/  VIADD R3, R1, 0x30 ;  /* 0x0000003001037836 */ /* 0x000fe20000000000 */
[C---:B------:R-:W-:Y:S02]  /*2150*/  IADD3 R7, PT, PT, -R0.reuse, 0x13, RZ ;  /* 0x0000001300077810 */ /* 0x040fe40007ffe1ff */
[----:B------:R-:W-:Y:S02]  /*2160*/  IADD3 R4, PT, PT, -R0, 0xf, RZ ;  /* 0x0000000f00047810 */ /* 0x000fe40007ffe1ff */
[----:B------:R-:W-:-:S04]  /*2170*/  SEL R7, R7, 0x12, P0 ;  /* 0x0000001207077807 */ /* 0x000fc80000000000 */
[----:B------:R-:W-:-:S13]  /*2180*/  ISETP.GE.AND P0, PT, R4, R7, PT ;  /* 0x000000070400720c */ /* 0x000fda0003f06270 */
[----:B------:R-:W-:Y:S05]  /*2190*/  @P0 BRA `(.L_x_30) ;  /* 0x0000000000980947 */ /* 0x000fea0003800000 */
[----:B------:R-:W0:Y:S01]  /*21a0*/  LDC.64 R32, c[0x0][0x358] ;  /* 0x0000d600ff207b82 */ /* 0x000e220000000a00 */
[C---:B------:R-:W-:Y:S01]  /*21b0*/  SHF.L.U64.HI R8, R6.reuse, 0xb, R15 ;  /* 0x0000000b06087819 */ /* 0x040fe2000001020f */
[----:B------:R-:W-:Y:S01]  /*21c0*/  BSSY.RECONVERGENT B3, `(.L_x_31) ;  /* 0x0000022000037945 */ /* 0x000fe20003800200 */
[----:B------:R-:W-:Y:S01]  /*21d0*/  IMAD.SHL.U32 R5, R6, 0x800, RZ ;  /* 0x0000080006057824 */ /* 0x000fe200078e00ff */
[----:B------:R-:W-:Y:S01]  /*21e0*/  IADD3 R13, PT, PT, RZ, -R0, -R7 ;  /* 0x80000000ff0d7210 */ /* 0x000fe20007ffe807 */
[----:B------:R-:W-:Y:S01]  /*21f0*/  IMAD.MOV.U32 R6, RZ, RZ, RZ ;  /* 0x000000ffff067224 */ /* 0x000fe200078e00ff */
[----:B------:R-:W-:Y:S02]  /*2200*/  CS2R R36, SRZ ;  /* 0x0000000000247805 */ /* 0x000fe4000001ff00 */
[----:B------:R-:W-:-:S07]  /*2210*/  LOP3.LUT R8, R8, 0x80000000, RZ, 0xfc, !PT ;  /* 0x8000000008087812 */ /* 0x000fce00078efcff */
.L_x_32:
[----:B------:R-:W1:Y:S01]  /*2220*/  LDC.64 R10, c[0x4][0x98] ;  /* 0x01002600ff0a7b82 */ /* 0x000e620000000a00 */
[----:B0-----:R-:W-:Y:S02]  /*2230*/  R2UR UR4, R32 ;  /* 0x00000000200472ca */ /* 0x001fe400000e0000 */
[----:B------:R-:W-:Y:S01]  /*2240*/  R2UR UR5, R33 ;  /* 0x00000000210572ca */ /* 0x000fe200000e0000 */
[----:B-1----:R-:W-:-:S12]  /*2250*/  IMAD.WIDE R34, R4, 0x8, R10 ;  /* 0x0000000804227825 */ /* 0x002fd800078e020a */
[----:B------:R-:W2:Y:S01]  /*2260*/  LDG.E.64.CONSTANT R34, desc[UR4][R34.64] ;  /* 0x0000000422227981 */ /* 0x000ea2000c1e9b00 */
[----:B------:R-:W-:Y:S02]  /*2270*/  VIADD R13, R13, 0x1 ;  /* 0x000000010d0d7836 */ /* 0x000fe40000000000 */
[C---:B------:R-:W-:Y:S02]  /*2280*/  IMAD R30, R6.reuse, 0x8, R3 ;  /* 0x00000008061e7824 */ /* 0x040fe400078e0203 */
[----:B------:R-:W-:Y:S02]  /*2290*/  VIADD R6, R6, 0x1 ;  /* 0x0000000106067836 */ /* 0x000fe40000000000 */
[----:B------:R-:W-:Y:S02]  /*22a0*/  VIADD R4, R4, 0x1 ;  /* 0x0000000104047836 */ /* 0x000fe40000000000 */
[----:B--2---:R-:W-:-:S04]  /*22b0*/  IMAD.WIDE.U32 R36, P2, R34, R5, R36 ;  /* 0x0000000522247225 */ /* 0x004fc80007840024 */
[-C--:B------:R-:W-:Y:S02]  /*22c0*/  IMAD R9, R34, R8.reuse, RZ ;  /* 0x0000000822097224 */ /* 0x080fe400078e02ff */
[C---:B------:R-:W-:Y:S02]  /*22d0*/  IMAD R10, R35.reuse, R5, RZ ;  /* 0x00000005230a7224 */ /* 0x040fe400078e02ff */
[----:B------:R-:W-:Y:S01]  /*22e0*/  IMAD.HI.U32 R11, R35, R8, RZ ;  /* 0x00000008230b7227 */ /* 0x000fe200078e00ff */
[----:B------:R-:W-:-:S03]  /*22f0*/  IADD3 R9, P0, PT, R9, R37, RZ ;  /* 0x0000002509097210 */ /* 0x000fc60007f1e0ff */
[-C--:B------:R-:W-:Y:S01]  /*2300*/  IMAD R12, R35, R8.reuse, RZ ;  /* 0x00000008230c7224 */ /* 0x080fe200078e02ff */
[----:B------:R-:W-:Y:S01]  /*2310*/  IADD3 R37, P1, PT, R10, R9, RZ ;  /* 0x000000090a257210 */ /* 0x000fe20007f3e0ff */
[----:B------:R-:W-:-:S04]  /*2320*/  IMAD.HI.U32 R10, R34, R8, RZ ;  /* 0x00000008220a7227 */ /* 0x000fc800078e00ff */
[----:B------:R-:W-:Y:S01]  /*2330*/  IMAD.HI.U32 R9, R35, R5, RZ ;  /* 0x0000000523097227 */ /* 0x000fe200078e00ff */
[----:B------:R0:W-:Y:S03]  /*2340*/  STL.64 [R30], R36 ;  /* 0x000000241e007387 */ /* 0x0001e60000100a00 */
[----:B------:R-:W-:-:S05]  /*2350*/  IMAD.X R10, RZ, RZ, R10, P2 ;  /* 0x000000ffff0a7224 */ /* 0x000fca00010e060a */
[----:B------:R-:W-:-:S04]  /*2360*/  IADD3.X R9, P0, PT, R9, R10, RZ, P0, !PT ;  /* 0x0000000a09097210 */ /* 0x000fc8000071e4ff */
[----:B------:R-:W-:Y:S01]  /*2370*/  IADD3.X R12, P1, PT, R12, R9, RZ, P1, !PT ;  /* 0x000000090c0c7210 */ /* 0x000fe20000f3e4ff */
[----:B------:R-:W-:Y:S01]  /*2380*/  IMAD.X R11, RZ, RZ, R11, P0 ;  /* 0x000000ffff0b7224 */ /* 0x000fe200000e060b */
[----:B------:R-:W-:-:S03]  /*2390*/  ISETP.NE.AND P0, PT, R13, -0xf, PT ;  /* 0xfffffff10d00780c */ /* 0x000fc60003f05270 */
[----:B------:R-:W-:Y:S02]  /*23a0*/  IMAD.X R11, RZ, RZ, R11, P1 ;  /* 0x000000ffff0b7224 */ /* 0x000fe400008e060b */
[----:B0-----:R-:W-:Y:S02]  /*23b0*/  IMAD.MOV.U32 R36, RZ, RZ, R12 ;  /* 0x000000ffff247224 */ /* 0x001fe400078e000c */
[----:B------:R-:W-:-:S06]  /*23c0*/  IMAD.MOV.U32 R37, RZ, RZ, R11 ;  /* 0x000000ffff257224 */ /* 0x000fcc00078e000b */
[----:B------:R-:W-:Y:S05]  /*23d0*/  @P0 BRA `(.L_x_32) ;  /* 0xfffffffc00900947 */ /* 0x000fea000383ffff */
[----:B------:R-:W-:Y:S05]  /*23e0*/  BSYNC.RECONVERGENT B3 ;  /* 0x0000000000037941 */ /* 0x000fea0003800200 */
.L_x_31:
[----:B------:R-:W-:-:S07]  /*23f0*/  IMAD.MOV.U32 R4, RZ, RZ, R7 ;  /* 0x000000ffff047224 */ /* 0x000fce00078e0007 */
.L_x_30:
[----:B------:R-:W-:Y:S05]  /*2400*/  BSYNC.RECONVERGENT B2 ;  /* 0x0000000000027941 */ /* 0x000fea0003800200 */
.L_x_29:
[----:B------:R-:W-:Y:S01]  /*2410*/  LOP3.LUT P0, R31, R31, 0x3f, RZ, 0xc0, !PT ;  /* 0x0000003f1f1f7812 */ /* 0x000fe2000780c0ff */
[----:B------:R-:W-:-:S04]  /*2420*/  IMAD.IADD R0, R0, 0x1, R4 ;  /* 0x0000000100007824 */ /* 0x000fc800078e0204 */
[----:B------:R-:W-:-:S05]  /*2430*/  IMAD.U32 R33, R0, 0x8, R3 ;  /* 0x0000000800217824 */ /* 0x000fca00078e0003 */
[----:B------:R0:W-:Y:S04]  /*2440*/  STL.64 [R33+-0x78], R36 ;  /* 0xffff882421007387 */ /* 0x0001e80000100a00 */
[----:B------:R-:W2:Y:S04]  /*2450*/  @P0 LDL.64 R8, [R1+0x38] ;  /* 0x0000380001080983 */ /* 0x000ea80000100a00 */
[----:B------:R-:W3:Y:S04]  /*2460*/  LDL.64 R6, [R1+0x40] ;  /* 0x0000400001067983 */ /* 0x000ee80000100a00 */
[----:B------:R-:W4:Y:S01]  /*2470*/  LDL.64 R4, [R1+0x48] ;  /* 0x0000480001047983 */ /* 0x000f220000100a00 */
[----:B------:R-:W-:Y:S01]  /*2480*/  @P0 LOP3.LUT R0, R31, 0x3f, RZ, 0x3c, !PT ;  /* 0x0000003f1f000812 */ /* 0x000fe200078e3cff */
[----:B------:R-:W-:Y:S01]  /*2490*/  BSSY.RECONVERGENT B2, `(.L_x_33) ;  /* 0x0000034000027945 */ /* 0x000fe20003800200 */
[----:B--2---:R-:W-:-:S02]  /*24a0*/  @P0 SHF.R.U64 R11, R8, 0x1, R9 ;  /* 0x00000001080b0819 */ /* 0x004fc40000001209 */
[----:B------:R-:W-:Y:S02]  /*24b0*/  @P0 SHF.R.U32.HI R13, RZ, 0x1, R9 ;  /* 0x00000001ff0d0819 */ /* 0x000fe40000011609 */
[--C-:B---3--:R-:W-:Y:S02]  /*24c0*/  @P0 SHF.R.U32.HI R3, RZ, 0x1, R7.reuse ;  /* 0x00000001ff030819 */ /* 0x108fe40000011607 */
[C---:B------:R-:W-:Y:S02]  /*24d0*/  @P0 SHF.R.U64 R8, R6.reuse, 0x1, R7 ;  /* 0x0000000106080819 */ /* 0x040fe40000001207 */
[CC--:B------:R-:W-:Y:S02]  /*24e0*/  @P0 SHF.L.U32 R10, R6.reuse, R31.reuse, RZ ;  /* 0x0000001f060a0219 */ /* 0x0c0fe400000006ff */
[----:B------:R-:W-:Y:S02]  /*24f0*/  @P0 SHF.R.U64 R11, R11, R0, R13 ;  /* 0x000000000b0b0219 */ /* 0x000fe4000000120d */
[----:B------:R-:W-:-:S02]  /*2500*/  @P0 SHF.L.U64.HI R9, R6, R31, R7 ;  /* 0x0000001f06090219 */ /* 0x000fc40000010207 */
[-C--:B------:R-:W-:Y:S02]  /*2510*/  @P0 SHF.R.U32.HI R12, RZ, R0.reuse, R13 ;  /* 0x00000000ff0c0219 */ /* 0x080fe4000001160d */
[----:B----4-:R-:W-:Y:S02]  /*2520*/  @P0 SHF.L.U32 R13, R4, R31, RZ ;  /* 0x0000001f040d0219 */ /* 0x010fe400000006ff */
[----:B------:R-:W-:Y:S02]  /*2530*/  @P0 SHF.R.U64 R8, R8, R0, R3 ;  /* 0x0000000008080219 */ /* 0x000fe40000001203 */
[----:B------:R-:W-:Y:S02]  /*2540*/  @P0 LOP3.LUT R6, R10, R11, RZ, 0xfc, !PT ;  /* 0x0000000b0a060212 */ /* 0x000fe400078efcff */
[----:B------:R-:W-:Y:S02]  /*2550*/  @P0 LOP3.LUT R7, R9, R12, RZ, 0xfc, !PT ;  /* 0x0000000c09070212 */ /* 0x000fe400078efcff */
[----:B------:R-:W-:-:S02]  /*2560*/  @P0 SHF.L.U64.HI R31, R4, R31, R5 ;  /* 0x0000001f041f0219 */ /* 0x000fc40000010205 */
[----:B------:R-:W-:Y:S01]  /*2570*/  @P0 LOP3.LUT R4, R13, R8, RZ, 0xfc, !PT ;  /* 0x000000080d040212 */ /* 0x000fe200078efcff */
[C---:B------:R-:W-:Y:S01]  /*2580*/  IMAD.SHL.U32 R8, R6.reuse, 0x4, RZ ;  /* 0x0000000406087824 */ /* 0x040fe200078e00ff */
[----:B------:R-:W-:Y:S02]  /*2590*/  @P0 SHF.R.U32.HI R0, RZ, R0, R3 ;  /* 0x00000000ff000219 */ /* 0x000fe40000011603 */
[----:B------:R-:W-:Y:S02]  /*25a0*/  SHF.L.U64.HI R6, R6, 0x2, R7 ;  /* 0x0000000206067819 */ /* 0x000fe40000010207 */
[----:B------:R-:W-:Y:S02]  /*25b0*/  @P0 LOP3.LUT R5, R31, R0, RZ, 0xfc, !PT ;  /* 0x000000001f050212 */ /* 0x000fe400078efcff */
[----:B------:R-:W-:Y:S02]  /*25c0*/  SHF.L.W.U32.HI R7, R7, 0x2, R4 ;  /* 0x0000000207077819 */ /* 0x000fe40000010e04 */
[----:B------:R-:W-:-:S02]  /*25d0*/  IADD3 RZ, P0, PT, RZ, -R8, RZ ;  /* 0x80000008ffff7210 */ /* 0x000fc40007f1e0ff */
[----:B------:R-:W-:Y:S02]  /*25e0*/  LOP3.LUT R9, RZ, R6, RZ, 0x33, !PT ;  /* 0x00000006ff097212 */ /* 0x000fe400078e33ff */
[----:B------:R-:W-:Y:S02]  /*25f0*/  SHF.L.W.U32.HI R4, R4, 0x2, R5 ;  /* 0x0000000204047819 */ /* 0x000fe40000010e05 */
[----:B------:R-:W-:Y:S02]  /*2600*/  LOP3.LUT R0, RZ, R7, RZ, 0x33, !PT ;  /* 0x00000007ff007212 */ /* 0x000fe400078e33ff */
[----:B------:R-:W-:Y:S02]  /*2610*/  IADD3.X R9, P0, PT, RZ, R9, RZ, P0, !PT ;  /* 0x00000009ff097210 */ /* 0x000fe4000071e4ff */
[----:B------:R-:W-:Y:S02]  /*2620*/  LOP3.LUT R3, RZ, R4, RZ, 0x33, !PT ;  /* 0x00000004ff037212 */ /* 0x000fe400078e33ff */
[----:B------:R-:W-:-:S02]  /*2630*/  IADD3.X R0, P1, PT, RZ, R0, RZ, P0, !PT ;  /* 0x00000000ff007210 */ /* 0x000fc4000073e4ff */
[----:B------:R-:W-:-:S03]  /*2640*/  ISETP.GT.U32.AND P2, PT, R7, -0x1, PT ;  /* 0xffffffff0700780c */ /* 0x000fc60003f44070 */
[----:B------:R-:W-:Y:S01]  /*2650*/  IMAD.X R3, RZ, RZ, R3, P1 ;  /* 0x000000ffff037224 */ /* 0x000fe200008e0603 */
[----:B------:R-:W-:-:S04]  /*2660*/  ISETP.GT.AND.EX P0, PT, R4, -0x1, PT, P2 ;  /* 0xffffffff0400780c */ /* 0x000fc80003f04320 */
[----:B------:R-:W-:Y:S02]  /*2670*/  SEL R3, R4, R3, P0 ;  /* 0x0000000304037207 */ /* 0x000fe40000000000 */
[----:B------:R-:W-:Y:S02]  /*2680*/  SEL R10, R7, R0, P0 ;  /* 0x00000000070a7207 */ /* 0x000fe40000000000 */
[----:B------:R-:W-:-:S04]  /*2690*/  ISETP.NE.U32.AND P1, PT, R3, RZ, PT ;  /* 0x000000ff0300720c */ /* 0x000fc80003f25070 */
[----:B------:R-:W-:Y:S01]  /*26a0*/  SEL R7, R10, R3, !P1 ;  /* 0x000000030a077207 */ /* 0x000fe20004800000 */
[----:B------:R-:W-:-:S05]  /*26b0*/  @!P0 IMAD.MOV R8, RZ, RZ, -R8 ;  /* 0x000000ffff088224 */ /* 0x000fca00078e0a08 */
[----:B------:R-:W1:Y:S02]  /*26c0*/  FLO.U32 R7, R7 ;  /* 0x0000000700077300 */ /* 0x000e6400000e0000 */
[C---:B-1----:R-:W-:Y:S02]  /*26d0*/  IADD3 R11, PT, PT, -R7.reuse, 0x1f, RZ ;  /* 0x0000001f070b7810 */ /* 0x042fe40007ffe1ff */
[----:B------:R-:W-:-:S03]  /*26e0*/  IADD3 R0, PT, PT, -R7, 0x3f, RZ ;  /* 0x0000003f07007810 */ /* 0x000fc60007ffe1ff */
[----:B------:R-:W-:Y:S01]  /*26f0*/  @P1 IMAD.MOV R0, RZ, RZ, R11 ;  /* 0x000000ffff001224 */ /* 0x000fe200078e020b */
[----:B------:R-:W-:-:S04]  /*2700*/  SEL R11, R6, R9, P0 ;  /* 0x00000009060b7207 */ /* 0x000fc80000000000 */
[----:B------:R-:W-:-:S13]  /*2710*/  ISETP.NE.AND P1, PT, R0, RZ, PT ;  /* 0x000000ff0000720c */ /* 0x000fda0003f25270 */
[----:B0-----:R-:W-:Y:S05]  /*2720*/  @!P1 BRA `(.L_x_34) ;  /* 0x0000000000289947 */ /* 0x001fea0003800000 */
[----:B------:R-:W-:Y:S02]  /*2730*/  LOP3.LUT R7, R0, 0x3f, RZ, 0xc0, !PT ;  /* 0x0000003f00077812 */ /* 0x000fe400078ec0ff */
[--C-:B------:R-:W-:Y:S02]  /*2740*/  SHF.R.U64 R9, R8, 0x1, R11.reuse ;  /* 0x0000000108097819 */ /* 0x100fe4000000120b */
[----:B------:R-:W-:Y:S02]  /*2750*/  SHF.R.U32.HI R11, RZ, 0x1, R11 ;  /* 0x00000001ff0b7819 */ /* 0x000fe4000001160b */
[----:B------:R-:W-:Y:S02]  /*2760*/  LOP3.LUT R6, R0, 0x3f, RZ, 0xc, !PT ;  /* 0x0000003f00067812 */ /* 0x000fe400078e0cff */
[CC--:B------:R-:W-:Y:S02]  /*2770*/  SHF.L.U64.HI R8, R10.reuse, R7.reuse, R3 ;  /* 0x000000070a087219 */ /* 0x0c0fe40000010203 */
[----:B------:R-:W-:-:S02]  /*2780*/  SHF.L.U32 R7, R10, R7, RZ ;  /* 0x000000070a077219 */ /* 0x000fc400000006ff */
[-CC-:B------:R-:W-:Y:S02]  /*2790*/  SHF.R.U64 R10, R9, R6.reuse, R11.reuse ;  /* 0x00000006090a7219 */ /* 0x180fe4000000120b */
[----:B------:R-:W-:Y:S02]  /*27a0*/  SHF.R.U32.HI R3, RZ, R6, R11 ;  /* 0x00000006ff037219 */ /* 0x000fe4000001160b */
[----:B------:R-:W-:Y:S02]  /*27b0*/  LOP3.LUT R10, R7, R10, RZ, 0xfc, !PT ;  /* 0x0000000a070a7212 */ /* 0x000fe400078efcff */
[----:B------:R-:W-:-:S07]  /*27c0*/  LOP3.LUT R3, R8, R3, RZ, 0xfc, !PT ;  /* 0x0000000308037212 */ /* 0x000fce00078efcff */
.L_x_34:
[----:B------:R-:W-:Y:S05]  /*27d0*/  BSYNC.RECONVERGENT B2 ;  /* 0x0000000000027941 */ /* 0x000fea0003800200 */
.L_x_33:
[----:B------:R-:W-:Y:S01]  /*27e0*/  IMAD.WIDE.U32 R8, R10, 0x2168c235, RZ ;  /* 0x2168c2350a087825 */ /* 0x000fe200078e00ff */
[----:B------:R-:W-:-:S03]  /*27f0*/  SHF.R.U32.HI R5, RZ, 0x1e, R5 ;  /* 0x0000001eff057819 */ /* 0x000fc60000011605 */
[----:B------:R-:W-:Y:S01]  /*2800*/  IMAD.MOV.U32 R6, RZ, RZ, R9 ;  /* 0x000000ffff067224 */ /* 0x000fe200078e0009 */
[----:B------:R-:W-:Y:S01]  /*2810*/  IADD3 RZ, P1, PT, R8, R8, RZ ;  /* 0x0000000808ff7210 */ /* 0x000fe20007f3e0ff */
[----:B------:R-:W-:Y:S01]  /*2820*/  IMAD.MOV.U32 R7, RZ, RZ, RZ ;  /* 0x000000ffff077224 */ /* 0x000fe200078e00ff */
[----:B------:R-:W-:Y:S01]  /*2830*/  LEA.HI R4, R4, R5, RZ, 0x1 ;  /* 0x0000000504047211 */ /* 0x000fe200078f08ff */
[----:B------:R-:W-:-:S04]  /*2840*/  IMAD.HI.U32 R9, R3, -0x36f0255e, RZ ;  /* 0xc90fdaa203097827 */ /* 0x000fc800078e00ff */
[----:B------:R-:W-:-:S04]  /*2850*/  IMAD.WIDE.U32 R6, R10, -0x36f0255e, R6 ;  /* 0xc90fdaa20a067825 */ /* 0x000fc800078e0006 */
[C---:B------:R-:W-:Y:S02]  /*2860*/  IMAD R11, R3.reuse, -0x36f0255e, RZ ;  /* 0xc90fdaa2030b7824 */ /* 0x040fe400078e02ff */
[----:B------:R-:W-:-:S04]  /*2870*/  IMAD.WIDE.U32 R6, P2, R3, 0x2168c235, R6 ;  /* 0x2168c23503067825 */ /* 0x000fc80007840006 */
[----:B------:R-:W-:Y:S01]  /*2880*/  IMAD.X R3, RZ, RZ, R9, P2 ;  /* 0x000000ffff037224 */ /* 0x000fe200010e0609 */
[----:B------:R-:W-:Y:S02]  /*2890*/  IADD3 R7, P2, PT, R11, R7, RZ ;  /* 0x000000070b077210 */ /* 0x000fe40007f5e0ff */
[----:B------:R-:W-:Y:S02]  /*28a0*/  IADD3.X RZ, P1, PT, R6, R6, RZ, P1, !PT ;  /* 0x0000000606ff7210 */ /* 0x000fe40000f3e4ff */
[C---:B------:R-:W-:Y:S01]  /*28b0*/  ISETP.GT.U32.AND P3, PT, R7.reuse, RZ, PT ;  /* 0x000000ff0700720c */ /* 0x040fe20003f64070 */
[----:B------:R-:W-:Y:S01]  /*28c0*/  IMAD.X R3, RZ, RZ, R3, P2 ;  /* 0x000000ffff037224 */ /* 0x000fe200010e0603 */
[----:B------:R-:W-:-:S04]  /*28d0*/  IADD3.X R6, P2, PT, R7, R7, RZ, P1, !PT ;  /* 0x0000000707067210 */ /* 0x000fc80000f5e4ff */
[C---:B------:R-:W-:Y:S01]  /*28e0*/  ISETP.GT.AND.EX P1, PT, R3.reuse, RZ, PT, P3 ;  /* 0x000000ff0300720c */ /* 0x040fe20003f24330 */
[----:B------:R-:W-:-:S03]  /*28f0*/  IMAD.X R8, R3, 0x1, R3, P2 ;  /* 0x0000000103087824 */ /* 0x000fc600010e0603 */
[----:B------:R-:W-:Y:S02]  /*2900*/  SEL R6, R6, R7, P1 ;  /* 0x0000000706067207 */ /* 0x000fe40000800000 */
[----:B------:R-:W-:Y:S02]  /*2910*/  SEL R3, R8, R3, P1 ;  /* 0x0000000308037207 */ /* 0x000fe40000800000 */
[----:B------:R-:W-:Y:S02]  /*2920*/  IADD3 R6, P2, PT, R6, 0x1, RZ ;  /* 0x0000000106067810 */ /* 0x000fe40007f5e0ff */
[----:B------:R-:W-:Y:S02]  /*2930*/  SEL R7, RZ, 0xffffffff, !P1 ;  /* 0xffffffffff077807 */ /* 0x000fe40004800000 */
[----:B------:R-:W-:Y:S01]  /*2940*/  LOP3.LUT P1, R15, R15, 0x80000000, RZ, 0xc0, !PT ;  /* 0x800000000f0f7812 */ /* 0x000fe2000782c0ff */
[----:B------:R-:W-:Y:S02]  /*2950*/  IMAD.X R3, RZ, RZ, R3, P2 ;  /* 0x000000ffff037224 */ /* 0x000fe400010e0603 */
[----:B------:R-:W-:Y:S01]  /*2960*/  IMAD.IADD R0, R7, 0x1, -R0 ;  /* 0x0000000107007824 */ /* 0x000fe200078e0a00 */
[----:B------:R-:W-:-:S02]  /*2970*/  @!P0 LOP3.LUT R15, R15, 0x80000000, RZ, 0x3c, !PT ;  /* 0x800000000f0f8812 */ /* 0x000fc400078e3cff */
[----:B------:R-:W-:Y:S01]  /*2980*/  SHF.R.U64 R6, R6, 0xa, R3 ;  /* 0x0000000a06067819 */ /* 0x000fe20000001203 */
[----:B------:R-:W-:-:S03]  /*2990*/  IMAD.SHL.U32 R0, R0, 0x100000, RZ ;  /* 0x0010000000007824 */ /* 0x000fc600078e00ff */
[----:B------:R-:W-:-:S03]  /*29a0*/  IADD3 R6, P2, PT, R6, 0x1, RZ ;  /* 0x0000000106067810 */ /* 0x000fc60007f5e0ff */
[----:B------:R-:W-:Y:S01]  /*29b0*/  @P1 IMAD.MOV R4, RZ, RZ, -R4 ;  /* 0x000000ffff041224 */ /* 0x000fe200078e0a04 */
[----:B------:R-:W-:-:S04]  /*29c0*/  LEA.HI.X R3, R3, RZ, RZ, 0x16, P2 ;  /* 0x000000ff03037211 */ /* 0x000fc800010fb4ff */
[--C-:B------:R-:W-:Y:S02]  /*29d0*/  SHF.R.U64 R6, R6, 0x1, R3.reuse ;  /* 0x0000000106067819 */ /* 0x100fe40000001203 */
[----:B------:R-:W-:Y:S02]  /*29e0*/  SHF.R.U32.HI R3, RZ, 0x1, R3 ;  /* 0x00000001ff037819 */ /* 0x000fe40000011603 */
[----:B------:R-:W-:-:S04]  /*29f0*/  IADD3 R6, P2, P3, RZ, RZ, R6 ;  /* 0x000000ffff067210 */ /* 0x000fc80007b5e006 */
[----:B------:R-:W-:-:S04]  /*2a00*/  IADD3.X R0, PT, PT, R0, 0x3fe00000, R3, P2, P3 ;  /* 0x3fe0000000007810 */ /* 0x000fc800017e6403 */
[----:B------:R-:W-:-:S07]  /*2a10*/  LOP3.LUT R15, R0, R15, RZ, 0xfc, !PT ;  /* 0x0000000f000f7212 */ /* 0x000fce00078efcff */
.L_x_28:
[----:B------:R-:W-:Y:S02]  /*2a20*/  IMAD.MOV.U32 R7, RZ, RZ, R15 ;  /* 0x000000ffff077224 */ /* 0x000fe400078e000f */
[----:B------:R-:W-:Y:S02]  /*2a30*/  IMAD.MOV.U32 R15, RZ, RZ, 0x0 ;  /* 0x00000000ff0f7424 */ /* 0x000fe400078e00ff */
[----:B------:R-:W-:Y:S02]  /*2a40*/  IMAD.MOV.U32 R0, RZ, RZ, R4 ;  /* 0x000000ffff007224 */ /* 0x000fe400078e0004 */
[----:B------:R-:W-:Y:S05]  /*2a50*/  RET.REL.NODEC R14 `(_Z7RoutinePdS_) ;  /* 0xffffffd40e687950 */ /* 0x000fea0003c3ffff */
.L_x_35:
[----:B------:R-:W-:-:S00]  /*2a60*/  BRA `(.L_x_35) ;  /* 0xfffffffc00fc7947 */ /* 0x000fc0000383ffff */
[----:B------:R-:W-:-:S00]  /*2a70*/  NOP ;  /* 0x0000000000007918 */ /* 0x000fc00000000000 */
        /* <DEDUP_REMOVED lines=8> */
.L_x_46:


//--------------------- .nv.global.init           --------------------------
	.section	.nv.global.init,"aw",@progbits
	.align	16
.nv.global.init:
	.type		__cudart_sin_cos_coeffs,@object
	.size		__cudart_sin_cos_coeffs,(B_y - __cudart_sin_cos_coeffs)
__cudart_sin_cos_coeffs:
        /*0000*/ 	.byte	0x46, 0xd2, 0xb0, 0x2c, 0xf1, 0xe5, 0x5a, 0xbe, 0x92, 0xe3, 0xac, 0x69, 0xe3, 0x1d, 0xc7, 0x3e
        /*0010*/ 	.byte	0xa1, 0x62, 0xdb, 0x19, 0xa0, 0x01, 0x2a, 0xbf, 0x18, 0x08, 0x11, 0x11, 0x11, 0x11, 0x81, 0x3f
        /*0020*/ 	.byte	0x54, 0x55, 0x55, 0x55, 0x55, 0x55, 0xc5, 0xbf, 0x00, 0x00, 0x00, 0x00, 0x00, 0x00, 0x00, 0x00
        /*0030*/ 	.byte	0x00, 0x00, 0x00, 0x00, 0x00, 0x00, 0x00, 0x00, 0x64, 0x81, 0xfd, 0x20, 0x83, 0xff, 0xa8, 0xbd
        /*0040*/ 	.byte	0x28, 0x85, 0xef, 0xc1, 0xa7, 0xee, 0x21, 0x3e, 0xd9, 0xe6, 0x06, 0x8e, 0x4f, 0x7e, 0x92, 0xbe
        /*0050*/ 	.byte	0xe9, 0xbc, 0xdd, 0x19, 0xa0, 0x01, 0xfa, 0x3e, 0x47, 0x5d, 0xc1, 0x16, 0x6c, 0xc1, 0x56, 0xbf
        /*0060*/ 	.byte	0x51, 0x55, 0x55, 0x55, 0x55, 0x55, 0xa5, 0x3f, 0x00, 0x00, 0x00, 0x00, 0x00, 0x00, 0xe0, 0xbf
        /*0070*/ 	.byte	0x00, 0x00, 0x00, 0x00, 0x00, 0x00, 0xf0, 0x3f, 0x00, 0x00, 0x00, 0x00, 0x00, 0x00, 0x00, 0x00
	.type		B_y,@object
	.size		B_y,(delta_t - B_y)
B_y:
        /*0080*/ 	.byte	0x33, 0x33, 0x33, 0x33, 0x33, 0x33, 0xd3, 0x3f
	.type		delta_t,@object
	.size		delta_t,(t_max - delta_t)
delta_t:
        /*0088*/ 	.byte	0x7b, 0x14, 0xae, 0x47, 0xe1, 0x7a, 0x84, 0x3f
	.type		t_max,@object
	.size		t_max,(A_x - t_max)
t_max:
        /*0090*/ 	.byte	0x00, 0x00, 0x00, 0x00, 0x00, 0x00, 0x04, 0x40
	.type		A_x,@object
	.size		A_x,(e - A_x)
A_x:
        /*0098*/ 	.byte	0x64, 0x3b, 0xdf, 0x4f, 0x8d, 0x97, 0xd6, 0xbf
	.type		e,@object
	.size		e,(m - e)
e:
        /*00a0*/ 	.byte	0x8d, 0xed, 0xb5, 0xa0, 0xf7, 0xc6, 0xb0, 0x3e
	.type		m,@object
	.size		m,(B_x - m)
m:
        /*00a8*/ 	.byte	0x00, 0x00, 0x00, 0x00, 0x00, 0x00, 0x59, 0x40
	.type		B_x,@object
	.size		B_x,(delta_tau - B_x)
B_x:
        /*00b0*/ 	.byte	0x64, 0x3b, 0xdf, 0x4f, 0x8d, 0x97, 0xd6, 0x3f
	.type		delta_tau,@object
	.size		delta_tau,(g - delta_tau)
delta_tau:
        /*00b8*/ 	.byte	0x7b, 0x14, 0xae, 0x47, 0xe1, 0x7a, 0x74, 0x3f
	.type		g,@object
	.size		g,(C - g)
g:
        /*00c0*/ 	.byte	0x8f, 0xc2, 0xf5, 0x28, 0x5c, 0x8f, 0x23, 0x40
	.type		C,@object
	.size		C,(p - C)
C:
        /*00c8*/ 	.byte	0x0c, 0x02, 0x2b, 0x87, 0x16, 0xd9, 0xf2, 0x3f
	.type		p,@object
	.size		p,(A_y - p)
p:
        /*00d0*/ 	.byte	0x00, 0x00, 0x00, 0x00, 0x00, 0x40, 0x9f, 0x40
	.type		A_y,@object
	.size		A_y,(__cudart_i2opi_d - A_y)
A_y:
        /*00d8*/ 	.byte	0x33, 0x33, 0x33, 0x33, 0x33, 0x33, 0xd3, 0x3f
	.type		__cudart_i2opi_d,@object
	.size		__cudart_i2opi_d,($str - __cudart_i2opi_d)
__cudart_i2opi_d:
        /* <DEDUP_REMOVED lines=9> */
	.type		$str,@object
	.size		$str,(.L_17 - $str)
$str:
        /*0170*/ 	.byte	0x25, 0x66, 0x20, 0x25, 0x66, 0x20, 0x25, 0x66, 0x20, 0x25, 0x66, 0x20, 0x25, 0x66, 0x20, 0x25
        /*0180*/ 	.byte	0x66, 0x0a, 0x00
.L_17:


//--------------------- .nv.shared.reserved.0     --------------------------
	.section	.nv.shared.reserved.0,"aw",@nobits
	.weak		__nv_reservedSMEM_offset_0_alias
	.size		__nv_reservedSMEM_offset_0_alias, 0, 64
	.other		__nv_reservedSMEM_offset_0_alias,@"STO_CUDA_RESERVED_SHARED STV_DEFAULT"
__nv_reservedSMEM_offset_0_alias:
	.zero		0
	.zero		64


//--------------------- .nv.global                --------------------------
	.section	.nv.global,"aw",@nobits
	.align	8
.nv.global:
	.type		v_next,@object
	.size		v_next,(l - v_next)
v_next:
	.zero		8
	.type		l,@object
	.size		l,(v - l)
l:
	.zero		8
	.type		v,@object
	.size		v,(n - v)
v:
	.zero		8
	.type		n,@object
	.size		n,(counter - n)
n:
	.zero		8
	.type		counter,@object
	.size		counter,(.L_0 - counter)
counter:
	.zero		4
.L_0:


//--------------------- .nv.constant0._Z7RoutinePdS_ --------------------------
	.section	.nv.constant0._Z7RoutinePdS_,"a",@progbits
	.sectionflags	@""
	.align	4
.nv.constant0._Z7RoutinePdS_:
	.zero		912


//--------------------- SYMBOLS --------------------------

	.type		.nv.reservedSmem.offset0,@object
	.size		.nv.reservedSmem.offset0,0x4
	.type		vprintf,@function
